	.target	sm_90a

	.elftype	@"ET_EXEC"


//--------------------- .note.nv.tkinfo           --------------------------
	.section	.note.nv.tkinfo,"",@"SHT_NOTE"
	.sectionflags	@"SHF_NOTE_NV_TKINFO"
	.tkinfo
        /*0018*/ 	.word	0x00000002
        /*0030*/ 	.string	""
        /*0030*/ 	.string	"ptxas"
        /*0030*/ 	.string	"Cuda compilation tools, release 13.0, V13.0.88"
        /*0030*/ 	.string	"Build cuda_13.0.r13.0/compiler.36424714_0"
        /*0030*/ 	.string	"-arch sm_90a -m 64 "



//--------------------- .note.nv.cuinfo           --------------------------
	.section	.note.nv.cuinfo,"",@"SHT_NOTE"
	.sectionflags	@"SHF_NOTE_NV_CUINFO"
        /*0018*/ 	.short	0x0002
        /*001a*/ 	.short	0x005a
        /*001c*/ 	.short	0x0082
	.zero		2


//--------------------- .nv.info                  --------------------------
	.section	.nv.info,"",@"SHT_CUDA_INFO"
	.align	4


	//----- nvinfo : EIATTR_REGCOUNT
	.align		4
        /*0000*/ 	.byte	0x04, 0x2f
        /*0002*/ 	.short	(.L_12 - .L_11)
	.align		4
.L_11:
        /*0004*/ 	.word	index@(_ZN7cutlass13device_kernelINS_4conv6kernel13ConvUniversalINS1_16ConvProblemShapeILNS1_8OperatorE1ELi3EEENS1_10collective14CollectiveConvINS1_46MainloopSm90TmaGmmaWarpSpecializedImplicitGemmILS5_1ELi9ELi3EN4cute5tupleIJNSA_1CILi1EEESD_SD_EEENS1_36KernelImplicitTmaWarpSpecializedSm90ELi1EEENSB_IJNSC_ILi64EEENSC_ILi128EEENSB_IJSH_EEEEEENS_10bfloat16_tESL_NSA_8TiledMMAINSA_8MMA_AtomIJNSA_4SM904GMMA28MMA_64x128x16_F32BF16BF16_SSILNSP_5MajorE0ELSR_1ELNSP_7ScaleInE1ELSS_1EEEEEENSA_6LayoutISE_NSB_IJNSC_ILi0EEESW_SW_EEEEENSB_IJNSA_10UnderscoreESZ_SZ_EEEEENS7_6detail26Sm90ImplicitGemmTileTraitsINSA_20SM90_TMA_LOAD_IM2COLENSA_14ComposedLayoutINSA_7SwizzleILi3ELi4ELi3EEENSA_18smem_ptr_flag_bitsILi16EEENSV_INSB_IJNSB_IJNSC_ILi8EEES1A_EEENSB_IJSH_SD_EEENSB_IJSD_NSC_ILi9EEEEEEEEENSB_IJNSB_IJSH_NSC_ILi512EEEEEENSB_IJSD_SW_EEENSB_IJSW_NSC_ILi4096EEEEEEEEEEEEEvEENS13_INSA_13SM90_TMA_LOADENS15_IS17_S19_NSV_INSB_IJNSB_IJSH_NSC_ILi2EEEEEES1B_S1E_EEENSB_IJNSB_IJSD_S1J_EEES1H_NSB_IJSW_NSC_ILi8192EEEEEEEEEEEEEvEEEENS_8epilogue10collective6detail29Sm90TmaWarpSpecializedAdapterINS22_15DefaultEpilogueISL_NSB_IJNSB_IJllllEEESD_SW_EEES27_NS21_6thread17LinearCombinationISL_Li1EffLNS28_9ScaleType4KindE0ELNS_15FloatRoundStyleE2ESL_EENS_4gemm15EpilogueDefaultEEEEEvvEEEEvNT_6ParamsE)
        /*0008*/ 	.word	0x0000005a


	//----- nvinfo : EIATTR_FRAME_SIZE
	.align		4
.L_12:
        /*000c*/ 	.byte	0x04, 0x11
        /*000e*/ 	.short	(.L_14 - .L_13)
	.align		4
.L_13:
        /*0010*/ 	.word	index@(_ZN7cutlass13device_kernelINS_4conv6kernel13ConvUniversalINS1_16ConvProblemShapeILNS1_8OperatorE1ELi3EEENS1_10collective14CollectiveConvINS1_46MainloopSm90TmaGmmaWarpSpecializedImplicitGemmILS5_1ELi9ELi3EN4cute5tupleIJNSA_1CILi1EEESD_SD_EEENS1_36KernelImplicitTmaWarpSpecializedSm90ELi1EEENSB_IJNSC_ILi64EEENSC_ILi128EEENSB_IJSH_EEEEEENS_10bfloat16_tESL_NSA_8TiledMMAINSA_8MMA_AtomIJNSA_4SM904GMMA28MMA_64x128x16_F32BF16BF16_SSILNSP_5MajorE0ELSR_1ELNSP_7ScaleInE1ELSS_1EEEEEENSA_6LayoutISE_NSB_IJNSC_ILi0EEESW_SW_EEEEENSB_IJNSA_10UnderscoreESZ_SZ_EEEEENS7_6detail26Sm90ImplicitGemmTileTraitsINSA_20SM90_TMA_LOAD_IM2COLENSA_14ComposedLayoutINSA_7SwizzleILi3ELi4ELi3EEENSA_18smem_ptr_flag_bitsILi16EEENSV_INSB_IJNSB_IJNSC_ILi8EEES1A_EEENSB_IJSH_SD_EEENSB_IJSD_NSC_ILi9EEEEEEEEENSB_IJNSB_IJSH_NSC_ILi512EEEEEENSB_IJSD_SW_EEENSB_IJSW_NSC_ILi4096EEEEEEEEEEEEEvEENS13_INSA_13SM90_TMA_LOADENS15_IS17_S19_NSV_INSB_IJNSB_IJSH_NSC_ILi2EEEEEES1B_S1E_EEENSB_IJNSB_IJSD_S1J_EEES1H_NSB_IJSW_NSC_ILi8192EEEEEEEEEEEEEvEEEENS_8epilogue10collective6detail29Sm90TmaWarpSpecializedAdapterINS22_15DefaultEpilogueISL_NSB_IJNSB_IJllllEEESD_SW_EEES27_NS21_6thread17LinearCombinationISL_Li1EffLNS28_9ScaleType4KindE0ELNS_15FloatRoundStyleE2ESL_EENS_4gemm15EpilogueDefaultEEEEEvvEEEEvNT_6ParamsE)
        /*0014*/ 	.word	0x00000000


	//----- nvinfo : EIATTR_MIN_STACK_SIZE
	.align		4
.L_14:
        /*0018*/ 	.byte	0x04, 0x12
        /*001a*/ 	.short	(.L_16 - .L_15)
	.align		4
.L_15:
        /*001c*/ 	.word	index@(_ZN7cutlass13device_kernelINS_4conv6kernel13ConvUniversalINS1_16ConvProblemShapeILNS1_8OperatorE1ELi3EEENS1_10collective14CollectiveConvINS1_46MainloopSm90TmaGmmaWarpSpecializedImplicitGemmILS5_1ELi9ELi3EN4cute5tupleIJNSA_1CILi1EEESD_SD_EEENS1_36KernelImplicitTmaWarpSpecializedSm90ELi1EEENSB_IJNSC_ILi64EEENSC_ILi128EEENSB_IJSH_EEEEEENS_10bfloat16_tESL_NSA_8TiledMMAINSA_8MMA_AtomIJNSA_4SM904GMMA28MMA_64x128x16_F32BF16BF16_SSILNSP_5MajorE0ELSR_1ELNSP_7ScaleInE1ELSS_1EEEEEENSA_6LayoutISE_NSB_IJNSC_ILi0EEESW_SW_EEEEENSB_IJNSA_10UnderscoreESZ_SZ_EEEEENS7_6detail26Sm90ImplicitGemmTileTraitsINSA_20SM90_TMA_LOAD_IM2COLENSA_14ComposedLayoutINSA_7SwizzleILi3ELi4ELi3EEENSA_18smem_ptr_flag_bitsILi16EEENSV_INSB_IJNSB_IJNSC_ILi8EEES1A_EEENSB_IJSH_SD_EEENSB_IJSD_NSC_ILi9EEEEEEEEENSB_IJNSB_IJSH_NSC_ILi512EEEEEENSB_IJSD_SW_EEENSB_IJSW_NSC_ILi4096EEEEEEEEEEEEEvEENS13_INSA_13SM90_TMA_LOADENS15_IS17_S19_NSV_INSB_IJNSB_IJSH_NSC_ILi2EEEEEES1B_S1E_EEENSB_IJNSB_IJSD_S1J_EEES1H_NSB_IJSW_NSC_ILi8192EEEEEEEEEEEEEvEEEENS_8epilogue10collective6detail29Sm90TmaWarpSpecializedAdapterINS22_15DefaultEpilogueISL_NSB_IJNSB_IJllllEEESD_SW_EEES27_NS21_6thread17LinearCombinationISL_Li1EffLNS28_9ScaleType4KindE0ELNS_15FloatRoundStyleE2ESL_EENS_4gemm15EpilogueDefaultEEEEEvvEEEEvNT_6ParamsE)
        /*0020*/ 	.word	0x00000000
.L_16:


//--------------------- .nv.compat                --------------------------
	.section	.nv.compat,"",@"SHT_CUDA_COMPAT_INFO"
	.align	4
        /*0000*/ 	.byte	0x02, 0x09, 0x01, 0x00, 0x02, 0x02, 0x04, 0x00, 0x02, 0x05, 0x05, 0x00, 0x03, 0x07, 0x01, 0x01
        /*0010*/ 	.byte	0x02, 0x03, 0x01, 0x00, 0x02, 0x06, 0x01, 0x00, 0x04, 0x0b, 0x08, 0x00, 0x00, 0x00, 0x00, 0x00
        /*0020*/ 	.byte	0x00, 0x00, 0x00, 0x00


//--------------------- .nv.info._ZN7cutlass13device_kernelINS_4conv6kernel13ConvUniversalINS1_16ConvProblemShapeILNS1_8OperatorE1ELi3EEENS1_10collective14CollectiveConvINS1_46MainloopSm90TmaGmmaWarpSpecializedImplicitGemmILS5_1ELi9ELi3EN4cute5tupleIJNSA_1CILi1EEESD_SD_EEENS1_36KernelImplicitTmaWarpSpecializedSm90ELi1EEENSB_IJNSC_ILi64EEENSC_ILi128EEENSB_IJSH_EEEEEENS_10bfloat16_tESL_NSA_8TiledMMAINSA_8MMA_AtomIJNSA_4SM904GMMA28MMA_64x128x16_F32BF16BF16_SSILNSP_5MajorE0ELSR_1ELNSP_7ScaleInE1ELSS_1EEEEEENSA_6LayoutISE_NSB_IJNSC_ILi0EEESW_SW_EEEEENSB_IJNSA_10UnderscoreESZ_SZ_EEEEENS7_6detail26Sm90ImplicitGemmTileTraitsINSA_20SM90_TMA_LOAD_IM2COLENSA_14ComposedLayoutINSA_7SwizzleILi3ELi4ELi3EEENSA_18smem_ptr_flag_bitsILi16EEENSV_INSB_IJNSB_IJNSC_ILi8EEES1A_EEENSB_IJSH_SD_EEENSB_IJSD_NSC_ILi9EEEEEEEEENSB_IJNSB_IJSH_NSC_ILi512EEEEEENSB_IJSD_SW_EEENSB_IJSW_NSC_ILi4096EEEEEEEEEEEEEvEENS13_INSA_13SM90_TMA_LOADENS15_IS17_S19_NSV_INSB_IJNSB_IJSH_NSC_ILi2EEEEEES1B_S1E_EEENSB_IJNSB_IJSD_S1J_EEES1H_NSB_IJSW_NSC_ILi8192EEEEEEEEEEEEEvEEEENS_8epilogue10collective6detail29Sm90TmaWarpSpecializedAdapterINS22_15DefaultEpilogueISL_NSB_IJNSB_IJllllEEESD_SW_EEES27_NS21_6thread17LinearCombinationISL_Li1EffLNS28_9ScaleType4KindE0ELNS_15FloatRoundStyleE2ESL_EENS_4gemm15EpilogueDefaultEEEEEvvEEEEvNT_6ParamsE --------------------------
	.section	.nv.info._ZN7cutlass13device_kernelINS_4conv6kernel13ConvUniversalINS1_16ConvProblemShapeILNS1_8OperatorE1ELi3EEENS1_10collective14CollectiveConvINS1_46MainloopSm90TmaGmmaWarpSpecializedImplicitGemmILS5_1ELi9ELi3EN4cute5tupleIJNSA_1CILi1EEESD_SD_EEENS1_36KernelImplicitTmaWarpSpecializedSm90ELi1EEENSB_IJNSC_ILi64EEENSC_ILi128EEENSB_IJSH_EEEEEENS_10bfloat16_tESL_NSA_8TiledMMAINSA_8MMA_AtomIJNSA_4SM904GMMA28MMA_64x128x16_F32BF16BF16_SSILNSP_5MajorE0ELSR_1ELNSP_7ScaleInE1ELSS_1EEEEEENSA_6LayoutISE_NSB_IJNSC_ILi0EEESW_SW_EEEEENSB_IJNSA_10UnderscoreESZ_SZ_EEEEENS7_6detail26Sm90ImplicitGemmTileTraitsINSA_20SM90_TMA_LOAD_IM2COLENSA_14ComposedLayoutINSA_7SwizzleILi3ELi4ELi3EEENSA_18smem_ptr_flag_bitsILi16EEENSV_INSB_IJNSB_IJNSC_ILi8EEES1A_EEENSB_IJSH_SD_EEENSB_IJSD_NSC_ILi9EEEEEEEEENSB_IJNSB_IJSH_NSC_ILi512EEEEEENSB_IJSD_SW_EEENSB_IJSW_NSC_ILi4096EEEEEEEEEEEEEvEENS13_INSA_13SM90_TMA_LOADENS15_IS17_S19_NSV_INSB_IJNSB_IJSH_NSC_ILi2EEEEEES1B_S1E_EEENSB_IJNSB_IJSD_S1J_EEES1H_NSB_IJSW_NSC_ILi8192EEEEEEEEEEEEEvEEEENS_8epilogue10collective6detail29Sm90TmaWarpSpecializedAdapterINS22_15DefaultEpilogueISL_NSB_IJNSB_IJllllEEESD_SW_EEES27_NS21_6thread17LinearCombinationISL_Li1EffLNS28_9ScaleType4KindE0ELNS_15FloatRoundStyleE2ESL_EENS_4gemm15EpilogueDefaultEEEEEvvEEEEvNT_6ParamsE,"",@"SHT_CUDA_INFO"
	.sectionflags	@""
	.align	4


	//----- nvinfo : EIATTR_CUDA_API_VERSION
	.align		4
        /*0000*/ 	.byte	0x04, 0x37
        /*0002*/ 	.short	(.L_18 - .L_17)
.L_17:
        /*0004*/ 	.word	0x00000082


	//----- nvinfo : EIATTR_KPARAM_INFO
	.align		4
.L_18:
        /*0008*/ 	.byte	0x04, 0x17
        /*000a*/ 	.short	(.L_20 - .L_19)
.L_19:
        /*000c*/ 	.word	0x00000000
        /*0010*/ 	.short	0x0000
        /*0012*/ 	.short	0x0070
        /*0014*/ 	.byte	0x00, 0xf0, 0x01, 0x10


	//----- nvinfo : EIATTR_SPARSE_MMA_MASK
	.align		4
.L_20:
        /*0018*/ 	.byte	0x03, 0x50
        /*001a*/ 	.short	0x0000


	//----- nvinfo : EIATTR_MAXREG_COUNT
	.align		4
        /*001c*/ 	.byte	0x03, 0x1b
        /*001e*/ 	.short	0x00ff


	//----- nvinfo : EIATTR_NUM_BARRIERS
	.align		4
        /*0020*/ 	.byte	0x02, 0x4c
        /*0022*/ 	.byte	0x01
	.zero		1


	//----- nvinfo : EIATTR_MERCURY_ISA_VERSION
	.align		4
        /*0024*/ 	.byte	0x03, 0x5f
        /*0026*/ 	.short	0x0101


	//----- nvinfo : EIATTR_COOP_GROUP_MASK_REGIDS
	.align		4
        /*0028*/ 	.byte	0x04, 0x29
        /*002a*/ 	.short	(.L_22 - .L_21)


	//   ....[0]....
.L_21:
        /*002c*/ 	.word	0xffffffff


	//   ....[1]....
        /*0030*/ 	.word	0xffffffff


	//   ....[2]....
        /*0034*/ 	.word	0xffffffff


	//----- nvinfo : EIATTR_COOP_GROUP_INSTR_OFFSETS
	.align		4
.L_22:
        /*0038*/ 	.byte	0x04, 0x28
        /*003a*/ 	.short	(.L_24 - .L_23)


	//   ....[0]....
.L_23:
        /*003c*/ 	.word	0x00000060


	//   ....[1]....
        /*0040*/ 	.word	0x00000070


	//   ....[2]....
        /*0044*/ 	.word	0x00000130


	//----- nvinfo : EIATTR_MBARRIER_INSTR_OFFSETS
	.align		4
.L_24:
        /*0048*/ 	.byte	0x04, 0x39
        /*004a*/ 	.short	(.L_26 - .L_25)


	//   ....[0]....
.L_25:
        /*004c*/ 	.word	0x00000270
        /*0050*/ 	.word	0x000000ff
        /*0054*/ 	.word	0x00036000
        /*0058*/ 	.short	0x0100
        /*005a*/ 	.byte	0x08
	.zero		1


	//   ....[1]....
        /*005c*/ 	.word	0x00000280
        /*0060*/ 	.word	0x000000ff
        /*0064*/ 	.word	0x00036048
        /*0068*/ 	.short	0x0100
        /*006a*/ 	.byte	0x08
	.zero		1


	//   ....[2]....
        /*006c*/ 	.word	0x00000290
        /*0070*/ 	.word	0x000000ff
        /*0074*/ 	.word	0x00036008
        /*0078*/ 	.short	0x0100
        /*007a*/ 	.byte	0x08
	.zero		1


	//   ....[3]....
        /*007c*/ 	.word	0x000002a0
        /*0080*/ 	.word	0x000000ff
        /*0084*/ 	.word	0x00036050
        /*0088*/ 	.short	0x0100
        /*008a*/ 	.byte	0x08
	.zero		1


	//   ....[4]....
        /*008c*/ 	.word	0x000002b0
        /*0090*/ 	.word	0x000000ff
        /*0094*/ 	.word	0x00036010
        /*0098*/ 	.short	0x0100
        /*009a*/ 	.byte	0x08
	.zero		1


	//   ....[5]....
        /*009c*/ 	.word	0x000002c0
        /*00a0*/ 	.word	0x000000ff
        /*00a4*/ 	.word	0x00036058
        /*00a8*/ 	.short	0x0100
        /*00aa*/ 	.byte	0x08
	.zero		1


	//   ....[6]....
        /*00ac*/ 	.word	0x000002d0
        /*00b0*/ 	.word	0x000000ff
        /*00b4*/ 	.word	0x00036018
        /*00b8*/ 	.short	0x0100
        /*00ba*/ 	.byte	0x08
	.zero		1


	//   ....[7]....
        /*00bc*/ 	.word	0x000002e0
        /*00c0*/ 	.word	0x000000ff
        /*00c4*/ 	.word	0x00036060
        /*00c8*/ 	.short	0x0100
        /*00ca*/ 	.byte	0x08
	.zero		1


	//   ....[8]....
        /*00cc*/ 	.word	0x000002f0
        /*00d0*/ 	.word	0x000000ff
        /*00d4*/ 	.word	0x00036020
        /*00d8*/ 	.short	0x0100
        /*00da*/ 	.byte	0x08
	.zero		1


	//   ....[9]....
        /*00dc*/ 	.word	0x00000300
        /*00e0*/ 	.word	0x000000ff
        /*00e4*/ 	.word	0x00036068
        /*00e8*/ 	.short	0x0100
        /*00ea*/ 	.byte	0x08
	.zero		1


	//   ....[10]....
        /*00ec*/ 	.word	0x00000310
        /*00f0*/ 	.word	0x000000ff
        /*00f4*/ 	.word	0x00036028
        /*00f8*/ 	.short	0x0100
        /*00fa*/ 	.byte	0x08
	.zero		1


	//   ....[11]....
        /*00fc*/ 	.word	0x00000320
        /*0100*/ 	.word	0x000000ff
        /*0104*/ 	.word	0x00036070
        /*0108*/ 	.short	0x0100
        /*010a*/ 	.byte	0x08
	.zero		1


	//   ....[12]....
        /*010c*/ 	.word	0x00000330
        /*0110*/ 	.word	0x000000ff
        /*0114*/ 	.word	0x00036030
        /*0118*/ 	.short	0x0100
        /*011a*/ 	.byte	0x08
	.zero		1


	//   ....[13]....
        /*011c*/ 	.word	0x00000340
        /*0120*/ 	.word	0x000000ff
        /*0124*/ 	.word	0x00036078
        /*0128*/ 	.short	0x0100
        /*012a*/ 	.byte	0x08
	.zero		1


	//   ....[14]....
        /*012c*/ 	.word	0x00000350
        /*0130*/ 	.word	0x000000ff
        /*0134*/ 	.word	0x00036038
        /*0138*/ 	.short	0x0100
        /*013a*/ 	.byte	0x08
	.zero		1


	//   ....[15]....
        /*013c*/ 	.word	0x00000360
        /*0140*/ 	.word	0x000000ff
        /*0144*/ 	.word	0x00036080
        /*0148*/ 	.short	0x0100
        /*014a*/ 	.byte	0x08
	.zero		1


	//   ....[16]....
        /*014c*/ 	.word	0x00000370
        /*0150*/ 	.word	0x000000ff
        /*0154*/ 	.word	0x00036040
        /*0158*/ 	.short	0x0100
        /*015a*/ 	.byte	0x08
	.zero		1


	//   ....[17]....
        /*015c*/ 	.word	0x00000380
        /*0160*/ 	.word	0x000000ff
        /*0164*/ 	.word	0x00036088
        /*0168*/ 	.short	0x0100
        /*016a*/ 	.byte	0x08
	.zero		1


	//   ....[18]....
        /*016c*/ 	.word	0x00000a70
        /*0170*/ 	.word	0x00000006
        /*0174*/ 	.word	0x00036000
        /*0178*/ 	.short	0x010a
        /*017a*/ 	.byte	0x3f
	.zero		1


	//   ....[19]....
        /*017c*/ 	.word	0x00000e10
        /*0180*/ 	.word	0x00000008
        /*0184*/ 	.word	0x00036000
        /*0188*/ 	.short	0x010a
        /*018a*/ 	.byte	0x3f
	.zero		1


	//   ....[20]....
        /*018c*/ 	.word	0x00001030
        /*0190*/ 	.word	0x000000ff
        /*0194*/ 	.word	0x00000000
        /*0198*/ 	.short	0x0101
        /*019a*/ 	.byte	0x06
	.zero		1


	//   ....[21]....
        /*019c*/ 	.word	0x00001230
        /*01a0*/ 	.word	0x00000006
        /*01a4*/ 	.word	0x00000000
        /*01a8*/ 	.short	0x0101
        /*01aa*/ 	.byte	0x3f
	.zero		1


	//   ....[22]....
        /*01ac*/ 	.word	0x00005db0
        /*01b0*/ 	.word	0x0000000b
        /*01b4*/ 	.word	0x00036048
        /*01b8*/ 	.short	0x010a
        /*01ba*/ 	.byte	0x3f
	.zero		1


	//   ....[23]....
        /*01bc*/ 	.word	0x00006620
        /*01c0*/ 	.word	0x00000002
        /*01c4*/ 	.word	0x00000000
        /*01c8*/ 	.short	0x010a
        /*01ca*/ 	.byte	0x3f
	.zero		1


	//   ....[24]....
        /*01cc*/ 	.word	0x000066d0
        /*01d0*/ 	.word	0x00000000
        /*01d4*/ 	.word	0x00000000
        /*01d8*/ 	.short	0x010a
        /*01da*/ 	.byte	0x3f
	.zero		1


	//   ....[25]....
        /*01dc*/ 	.word	0x00006780
        /*01e0*/ 	.word	0x00000000
        /*01e4*/ 	.word	0x00000000
        /*01e8*/ 	.short	0x010a
        /*01ea*/ 	.byte	0x3f
	.zero		1


	//   ....[26]....
        /*01ec*/ 	.word	0x00006830
        /*01f0*/ 	.word	0x00000000
        /*01f4*/ 	.word	0x00000000
        /*01f8*/ 	.short	0x010a
        /*01fa*/ 	.byte	0x3f
	.zero		1


	//   ....[27]....
        /*01fc*/ 	.word	0x000068e0
        /*0200*/ 	.word	0x00000000
        /*0204*/ 	.word	0x00000000
        /*0208*/ 	.short	0x010a
        /*020a*/ 	.byte	0x3f
	.zero		1


	//   ....[28]....
        /*020c*/ 	.word	0x00006990
        /*0210*/ 	.word	0x00000000
        /*0214*/ 	.word	0x00000000
        /*0218*/ 	.short	0x010a
        /*021a*/ 	.byte	0x3f
	.zero		1


	//   ....[29]....
        /*021c*/ 	.word	0x00006a40
        /*0220*/ 	.word	0x00000000
        /*0224*/ 	.word	0x00000000
        /*0228*/ 	.short	0x010a
        /*022a*/ 	.byte	0x3f
	.zero		1


	//   ....[30]....
        /*022c*/ 	.word	0x00006af0
        /*0230*/ 	.word	0x00000000
        /*0234*/ 	.word	0x00000000
        /*0238*/ 	.short	0x010a
        /*023a*/ 	.byte	0x3f
	.zero		1


	//   ....[31]....
        /*023c*/ 	.word	0x00006ba0
        /*0240*/ 	.word	0x00000004
        /*0244*/ 	.word	0x00000000
        /*0248*/ 	.short	0x010a
        /*024a*/ 	.byte	0x3f
	.zero		1


	//----- nvinfo : EIATTR_NUM_MBARRIERS
	.align		4
.L_26:
        /*024c*/ 	.byte	0x03, 0x38
        /*024e*/ 	.short	0x0012


	//----- nvinfo : EIATTR_EXIT_INSTR_OFFSETS
	.align		4
        /*0250*/ 	.byte	0x04, 0x1c
        /*0252*/ 	.short	(.L_28 - .L_27)


	//   ....[0]....
.L_27:
        /*0254*/ 	.word	0x000007a0


	//   ....[1]....
        /*0258*/ 	.word	0x00001380


	//   ....[2]....
        /*025c*/ 	.word	0x000044e0


	//   ....[3]....
        /*0260*/ 	.word	0x00004510


	//   ....[4]....
        /*0264*/ 	.word	0x00005b80


	//   ....[5]....
        /*0268*/ 	.word	0x00005bb0


	//   ....[6]....
        /*026c*/ 	.word	0x00005bd0


	//   ....[7]....
        /*0270*/ 	.word	0x00006510


	//   ....[8]....
        /*0274*/ 	.word	0x00006bd0


	//----- nvinfo : EIATTR_MAX_THREADS
	.align		4
.L_28:
        /*0278*/ 	.byte	0x04, 0x05
        /*027a*/ 	.short	(.L_30 - .L_29)
.L_29:
        /*027c*/ 	.word	0x00000100
        /*0280*/ 	.word	0x00000001
        /*0284*/ 	.word	0x00000001


	//----- nvinfo : EIATTR_CRS_STACK_SIZE
	.align		4
.L_30:
        /*0288*/ 	.byte	0x04, 0x1e
        /*028a*/ 	.short	(.L_32 - .L_31)
.L_31:
        /*028c*/ 	.word	0x00000000


	//----- nvinfo : EIATTR_CBANK_PARAM_SIZE
	.align		4
.L_32:
        /*0290*/ 	.byte	0x03, 0x19
        /*0292*/ 	.short	0x0470


	//----- nvinfo : EIATTR_PARAM_CBANK
	.align		4
        /*0294*/ 	.byte	0x04, 0x0a
        /*0296*/ 	.short	(.L_34 - .L_33)
	.align		4
.L_33:
        /*0298*/ 	.word	index@(.nv.constant0._ZN7cutlass13device_kernelINS_4conv6kernel13ConvUniversalINS1_16ConvProblemShapeILNS1_8OperatorE1ELi3EEENS1_10collective14CollectiveConvINS1_46MainloopSm90TmaGmmaWarpSpecializedImplicitGemmILS5_1ELi9ELi3EN4cute5tupleIJNSA_1CILi1EEESD_SD_EEENS1_36KernelImplicitTmaWarpSpecializedSm90ELi1EEENSB_IJNSC_ILi64EEENSC_ILi128EEENSB_IJSH_EEEEEENS_10bfloat16_tESL_NSA_8TiledMMAINSA_8MMA_AtomIJNSA_4SM904GMMA28MMA_64x128x16_F32BF16BF16_SSILNSP_5MajorE0ELSR_1ELNSP_7ScaleInE1ELSS_1EEEEEENSA_6LayoutISE_NSB_IJNSC_ILi0EEESW_SW_EEEEENSB_IJNSA_10UnderscoreESZ_SZ_EEEEENS7_6detail26Sm90ImplicitGemmTileTraitsINSA_20SM90_TMA_LOAD_IM2COLENSA_14ComposedLayoutINSA_7SwizzleILi3ELi4ELi3EEENSA_18smem_ptr_flag_bitsILi16EEENSV_INSB_IJNSB_IJNSC_ILi8EEES1A_EEENSB_IJSH_SD_EEENSB_IJSD_NSC_ILi9EEEEEEEEENSB_IJNSB_IJSH_NSC_ILi512EEEEEENSB_IJSD_SW_EEENSB_IJSW_NSC_ILi4096EEEEEEEEEEEEEvEENS13_INSA_13SM90_TMA_LOADENS15_IS17_S19_NSV_INSB_IJNSB_IJSH_NSC_ILi2EEEEEES1B_S1E_EEENSB_IJNSB_IJSD_S1J_EEES1H_NSB_IJSW_NSC_ILi8192EEEEEEEEEEEEEvEEEENS_8epilogue10collective6detail29Sm90TmaWarpSpecializedAdapterINS22_15DefaultEpilogueISL_NSB_IJNSB_IJllllEEESD_SW_EEES27_NS21_6thread17LinearCombinationISL_Li1EffLNS28_9ScaleType4KindE0ELNS_15FloatRoundStyleE2ESL_EENS_4gemm15EpilogueDefaultEEEEEvvEEEEvNT_6ParamsE)
        /*029c*/ 	.short	0x0210
        /*029e*/ 	.short	0x0470


	//----- nvinfo : EIATTR_SW_WAR
	.align		4
.L_34:
        /*02a0*/ 	.byte	0x04, 0x36
        /*02a2*/ 	.short	(.L_36 - .L_35)
.L_35:
        /*02a4*/ 	.word	0x00000008
.L_36:


//--------------------- .nv.callgraph             --------------------------
	.section	.nv.callgraph,"",@"SHT_CUDA_CALLGRAPH"
	.align	4
	.sectionentsize	8
	.align		4
        /*0000*/ 	.word	0x00000000
	.align		4
        /*0004*/ 	.word	0xffffffff
	.align		4
        /*0008*/ 	.word	0x00000000
	.align		4
        /*000c*/ 	.word	0xfffffffe
	.align		4
        /*0010*/ 	.word	0x00000000
	.align		4
        /*0014*/ 	.word	0xfffffffd
	.align		4
        /*0018*/ 	.word	0x00000000
	.align		4
        /*001c*/ 	.word	0xfffffffc


//--------------------- .nv.constant4             --------------------------
	.section	.nv.constant4,"a",@progbits
	.align	8
	.align		8
.nv.constant4:
        /*0000*/ 	.dword	_ZN39_INTERNAL_60c5d544_4_k_cu_16e99420_26154cuda3std3__45__cpo5beginE
	.align		8
        /*0008*/ 	.dword	_ZN39_INTERNAL_60c5d544_4_k_cu_16e99420_26154cuda3std3__45__cpo3endE
	.align		8
        /*0010*/ 	.dword	_ZN39_INTERNAL_60c5d544_4_k_cu_16e99420_26154cuda3std3__45__cpo6cbeginE
	.align		8
        /*0018*/ 	.dword	_ZN39_INTERNAL_60c5d544_4_k_cu_16e99420_26154cuda3std3__45__cpo4cendE
	.align		8
        /*0020*/ 	.dword	_ZN39_INTERNAL_60c5d544_4_k_cu_16e99420_26154cuda3std3__441_GLOBAL__N__60c5d544_4_k_cu_16e99420_26156ignoreE
	.align		8
        /*0028*/ 	.dword	_ZN39_INTERNAL_60c5d544_4_k_cu_16e99420_26154cuda3std3__419piecewise_constructE
	.align		8
        /*0030*/ 	.dword	_ZN39_INTERNAL_60c5d544_4_k_cu_16e99420_26154cuda3std3__48in_placeE
	.align		8
        /*0038*/ 	.dword	_ZN39_INTERNAL_60c5d544_4_k_cu_16e99420_26154cuda3std6ranges3__45__cpo4swapE
	.align		8
        /*0040*/ 	.dword	_ZN39_INTERNAL_60c5d544_4_k_cu_16e99420_26154cuda3std6ranges3__45__cpo9iter_moveE
	.align		8
        /*0048*/ 	.dword	_ZN39_INTERNAL_60c5d544_4_k_cu_16e99420_26154cute7productE
	.align		8
        /*0050*/ 	.dword	_ZN39_INTERNAL_60c5d544_4_k_cu_16e99420_26154cute1_E


//--------------------- .text._ZN7cutlass13device_kernelINS_4conv6kernel13ConvUniversalINS1_16ConvProblemShapeILNS1_8OperatorE1ELi3EEENS1_10collective14CollectiveConvINS1_46MainloopSm90TmaGmmaWarpSpecializedImplicitGemmILS5_1ELi9ELi3EN4cute5tupleIJNSA_1CILi1EEESD_SD_EEENS1_36KernelImplicitTmaWarpSpecializedSm90ELi1EEENSB_IJNSC_ILi64EEENSC_ILi128EEENSB_IJSH_EEEEEENS_10bfloat16_tESL_NSA_8TiledMMAINSA_8MMA_AtomIJNSA_4SM904GMMA28MMA_64x128x16_F32BF16BF16_SSILNSP_5MajorE0ELSR_1ELNSP_7ScaleInE1ELSS_1EEEEEENSA_6LayoutISE_NSB_IJNSC_ILi0EEESW_SW_EEEEENSB_IJNSA_10UnderscoreESZ_SZ_EEEEENS7_6detail26Sm90ImplicitGemmTileTraitsINSA_20SM90_TMA_LOAD_IM2COLENSA_14ComposedLayoutINSA_7SwizzleILi3ELi4ELi3EEENSA_18smem_ptr_flag_bitsILi16EEENSV_INSB_IJNSB_IJNSC_ILi8EEES1A_EEENSB_IJSH_SD_EEENSB_IJSD_NSC_ILi9EEEEEEEEENSB_IJNSB_IJSH_NSC_ILi512EEEEEENSB_IJSD_SW_EEENSB_IJSW_NSC_ILi4096EEEEEEEEEEEEEvEENS13_INSA_13SM90_TMA_LOADENS15_IS17_S19_NSV_INSB_IJNSB_IJSH_NSC_ILi2EEEEEES1B_S1E_EEENSB_IJNSB_IJSD_S1J_EEES1H_NSB_IJSW_NSC_ILi8192EEEEEEEEEEEEEvEEEENS_8epilogue10collective6detail29Sm90TmaWarpSpecializedAdapterINS22_15DefaultEpilogueISL_NSB_IJNSB_IJllllEEESD_SW_EEES27_NS21_6thread17LinearCombinationISL_Li1EffLNS28_9ScaleType4KindE0ELNS_15FloatRoundStyleE2ESL_EENS_4gemm15EpilogueDefaultEEEEEvvEEEEvNT_6ParamsE --------------------------
	.section	.text._ZN7cutlass13device_kernelINS_4conv6kernel13ConvUniversalINS1_16ConvProblemShapeILNS1_8OperatorE1ELi3EEENS1_10collective14CollectiveConvINS1_46MainloopSm90TmaGmmaWarpSpecializedImplicitGemmILS5_1ELi9ELi3EN4cute5tupleIJNSA_1CILi1EEESD_SD_EEENS1_36KernelImplicitTmaWarpSpecializedSm90ELi1EEENSB_IJNSC_ILi64EEENSC_ILi128EEENSB_IJSH_EEEEEENS_10bfloat16_tESL_NSA_8TiledMMAINSA_8MMA_AtomIJNSA_4SM904GMMA28MMA_64x128x16_F32BF16BF16_SSILNSP_5MajorE0ELSR_1ELNSP_7ScaleInE1ELSS_1EEEEEENSA_6LayoutISE_NSB_IJNSC_ILi0EEESW_SW_EEEEENSB_IJNSA_10UnderscoreESZ_SZ_EEEEENS7_6detail26Sm90ImplicitGemmTileTraitsINSA_20SM90_TMA_LOAD_IM2COLENSA_14ComposedLayoutINSA_7SwizzleILi3ELi4ELi3EEENSA_18smem_ptr_flag_bitsILi16EEENSV_INSB_IJNSB_IJNSC_ILi8EEES1A_EEENSB_IJSH_SD_EEENSB_IJSD_NSC_ILi9EEEEEEEEENSB_IJNSB_IJSH_NSC_ILi512EEEEEENSB_IJSD_SW_EEENSB_IJSW_NSC_ILi4096EEEEEEEEEEEEEvEENS13_INSA_13SM90_TMA_LOADENS15_IS17_S19_NSV_INSB_IJNSB_IJSH_NSC_ILi2EEEEEES1B_S1E_EEENSB_IJNSB_IJSD_S1J_EEES1H_NSB_IJSW_NSC_ILi8192EEEEEEEEEEEEEvEEEENS_8epilogue10collective6detail29Sm90TmaWarpSpecializedAdapterINS22_15DefaultEpilogueISL_NSB_IJNSB_IJllllEEESD_SW_EEES27_NS21_6thread17LinearCombinationISL_Li1EffLNS28_9ScaleType4KindE0ELNS_15FloatRoundStyleE2ESL_EENS_4gemm15EpilogueDefaultEEEEEvvEEEEvNT_6ParamsE,"ax",@progbits
	.align	128
.text._ZN7cutlass13device_kernelINS_4conv6kernel13ConvUniversalINS1_16ConvProblemShapeILNS1_8OperatorE1ELi3EEENS1_10collective14CollectiveConvINS1_46MainloopSm90TmaGmmaWarpSpecializedImplicitGemmILS5_1ELi9ELi3EN4cute5tupleIJNSA_1CILi1EEESD_SD_EEENS1_36KernelImplicitTmaWarpSpecializedSm90ELi1EEENSB_IJNSC_ILi64EEENSC_ILi128EEENSB_IJSH_EEEEEENS_10bfloat16_tESL_NSA_8TiledMMAINSA_8MMA_AtomIJNSA_4SM904GMMA28MMA_64x128x16_F32BF16BF16_SSILNSP_5MajorE0ELSR_1ELNSP_7ScaleInE1ELSS_1EEEEEENSA_6LayoutISE_NSB_IJNSC_ILi0EEESW_SW_EEEEENSB_IJNSA_10UnderscoreESZ_SZ_EEEEENS7_6detail26Sm90ImplicitGemmTileTraitsINSA_20SM90_TMA_LOAD_IM2COLENSA_14ComposedLayoutINSA_7SwizzleILi3ELi4ELi3EEENSA_18smem_ptr_flag_bitsILi16EEENSV_INSB_IJNSB_IJNSC_ILi8EEES1A_EEENSB_IJSH_SD_EEENSB_IJSD_NSC_ILi9EEEEEEEEENSB_IJNSB_IJSH_NSC_ILi512EEEEEENSB_IJSD_SW_EEENSB_IJSW_NSC_ILi4096EEEEEEEEEEEEEvEENS13_INSA_13SM90_TMA_LOADENS15_IS17_S19_NSV_INSB_IJNSB_IJSH_NSC_ILi2EEEEEES1B_S1E_EEENSB_IJNSB_IJSD_S1J_EEES1H_NSB_IJSW_NSC_ILi8192EEEEEEEEEEEEEvEEEENS_8epilogue10collective6detail29Sm90TmaWarpSpecializedAdapterINS22_15DefaultEpilogueISL_NSB_IJNSB_IJllllEEESD_SW_EEES27_NS21_6thread17LinearCombinationISL_Li1EffLNS28_9ScaleType4KindE0ELNS_15FloatRoundStyleE2ESL_EENS_4gemm15EpilogueDefaultEEEEEvvEEEEvNT_6ParamsE:
        .type           _ZN7cutlass13device_kernelINS_4conv6kernel13ConvUniversalINS1_16ConvProblemShapeILNS1_8OperatorE1ELi3EEENS1_10collective14CollectiveConvINS1_46MainloopSm90TmaGmmaWarpSpecializedImplicitGemmILS5_1ELi9ELi3EN4cute5tupleIJNSA_1CILi1EEESD_SD_EEENS1_36KernelImplicitTmaWarpSpecializedSm90ELi1EEENSB_IJNSC_ILi64EEENSC_ILi128EEENSB_IJSH_EEEEEENS_10bfloat16_tESL_NSA_8TiledMMAINSA_8MMA_AtomIJNSA_4SM904GMMA28MMA_64x128x16_F32BF16BF16_SSILNSP_5MajorE0ELSR_1ELNSP_7ScaleInE1ELSS_1EEEEEENSA_6LayoutISE_NSB_IJNSC_ILi0EEESW_SW_EEEEENSB_IJNSA_10UnderscoreESZ_SZ_EEEEENS7_6detail26Sm90ImplicitGemmTileTraitsINSA_20SM90_TMA_LOAD_IM2COLENSA_14ComposedLayoutINSA_7SwizzleILi3ELi4ELi3EEENSA_18smem_ptr_flag_bitsILi16EEENSV_INSB_IJNSB_IJNSC_ILi8EEES1A_EEENSB_IJSH_SD_EEENSB_IJSD_NSC_ILi9EEEEEEEEENSB_IJNSB_IJSH_NSC_ILi512EEEEEENSB_IJSD_SW_EEENSB_IJSW_NSC_ILi4096EEEEEEEEEEEEEvEENS13_INSA_13SM90_TMA_LOADENS15_IS17_S19_NSV_INSB_IJNSB_IJSH_NSC_ILi2EEEEEES1B_S1E_EEENSB_IJNSB_IJSD_S1J_EEES1H_NSB_IJSW_NSC_ILi8192EEEEEEEEEEEEEvEEEENS_8epilogue10collective6detail29Sm90TmaWarpSpecializedAdapterINS22_15DefaultEpilogueISL_NSB_IJNSB_IJllllEEESD_SW_EEES27_NS21_6thread17LinearCombinationISL_Li1EffLNS28_9ScaleType4KindE0ELNS_15FloatRoundStyleE2ESL_EENS_4gemm15EpilogueDefaultEEEEEvvEEEEvNT_6ParamsE,@function
        .size           _ZN7cutlass13device_kernelINS_4conv6kernel13ConvUniversalINS1_16ConvProblemShapeILNS1_8OperatorE1ELi3EEENS1_10collective14CollectiveConvINS1_46MainloopSm90TmaGmmaWarpSpecializedImplicitGemmILS5_1ELi9ELi3EN4cute5tupleIJNSA_1CILi1EEESD_SD_EEENS1_36KernelImplicitTmaWarpSpecializedSm90ELi1EEENSB_IJNSC_ILi64EEENSC_ILi128EEENSB_IJSH_EEEEEENS_10bfloat16_tESL_NSA_8TiledMMAINSA_8MMA_AtomIJNSA_4SM904GMMA28MMA_64x128x16_F32BF16BF16_SSILNSP_5MajorE0ELSR_1ELNSP_7ScaleInE1ELSS_1EEEEEENSA_6LayoutISE_NSB_IJNSC_ILi0EEESW_SW_EEEEENSB_IJNSA_10UnderscoreESZ_SZ_EEEEENS7_6detail26Sm90ImplicitGemmTileTraitsINSA_20SM90_TMA_LOAD_IM2COLENSA_14ComposedLayoutINSA_7SwizzleILi3ELi4ELi3EEENSA_18smem_ptr_flag_bitsILi16EEENSV_INSB_IJNSB_IJNSC_ILi8EEES1A_EEENSB_IJSH_SD_EEENSB_IJSD_NSC_ILi9EEEEEEEEENSB_IJNSB_IJSH_NSC_ILi512EEEEEENSB_IJSD_SW_EEENSB_IJSW_NSC_ILi4096EEEEEEEEEEEEEvEENS13_INSA_13SM90_TMA_LOADENS15_IS17_S19_NSV_INSB_IJNSB_IJSH_NSC_ILi2EEEEEES1B_S1E_EEENSB_IJNSB_IJSD_S1J_EEES1H_NSB_IJSW_NSC_ILi8192EEEEEEEEEEEEEvEEEENS_8epilogue10collective6detail29Sm90TmaWarpSpecializedAdapterINS22_15DefaultEpilogueISL_NSB_IJNSB_IJllllEEESD_SW_EEES27_NS21_6thread17LinearCombinationISL_Li1EffLNS28_9ScaleType4KindE0ELNS_15FloatRoundStyleE2ESL_EENS_4gemm15EpilogueDefaultEEEEEvvEEEEvNT_6ParamsE,(.L_x_163 - _ZN7cutlass13device_kernelINS_4conv6kernel13ConvUniversalINS1_16ConvProblemShapeILNS1_8OperatorE1ELi3EEENS1_10collective14CollectiveConvINS1_46MainloopSm90TmaGmmaWarpSpecializedImplicitGemmILS5_1ELi9ELi3EN4cute5tupleIJNSA_1CILi1EEESD_SD_EEENS1_36KernelImplicitTmaWarpSpecializedSm90ELi1EEENSB_IJNSC_ILi64EEENSC_ILi128EEENSB_IJSH_EEEEEENS_10bfloat16_tESL_NSA_8TiledMMAINSA_8MMA_AtomIJNSA_4SM904GMMA28MMA_64x128x16_F32BF16BF16_SSILNSP_5MajorE0ELSR_1ELNSP_7ScaleInE1ELSS_1EEEEEENSA_6LayoutISE_NSB_IJNSC_ILi0EEESW_SW_EEEEENSB_IJNSA_10UnderscoreESZ_SZ_EEEEENS7_6detail26Sm90ImplicitGemmTileTraitsINSA_20SM90_TMA_LOAD_IM2COLENSA_14ComposedLayoutINSA_7SwizzleILi3ELi4ELi3EEENSA_18smem_ptr_flag_bitsILi16EEENSV_INSB_IJNSB_IJNSC_ILi8EEES1A_EEENSB_IJSH_SD_EEENSB_IJSD_NSC_ILi9EEEEEEEEENSB_IJNSB_IJSH_NSC_ILi512EEEEEENSB_IJSD_SW_EEENSB_IJSW_NSC_ILi4096EEEEEEEEEEEEEvEENS13_INSA_13SM90_TMA_LOADENS15_IS17_S19_NSV_INSB_IJNSB_IJSH_NSC_ILi2EEEEEES1B_S1E_EEENSB_IJNSB_IJSD_S1J_EEES1H_NSB_IJSW_NSC_ILi8192EEEEEEEEEEEEEvEEEENS_8epilogue10collective6detail29Sm90TmaWarpSpecializedAdapterINS22_15DefaultEpilogueISL_NSB_IJNSB_IJllllEEESD_SW_EEES27_NS21_6thread17LinearCombinationISL_Li1EffLNS28_9ScaleType4KindE0ELNS_15FloatRoundStyleE2ESL_EENS_4gemm15EpilogueDefaultEEEEEvvEEEEvNT_6ParamsE)
        .other          _ZN7cutlass13device_kernelINS_4conv6kernel13ConvUniversalINS1_16ConvProblemShapeILNS1_8OperatorE1ELi3EEENS1_10collective14CollectiveConvINS1_46MainloopSm90TmaGmmaWarpSpecializedImplicitGemmILS5_1ELi9ELi3EN4cute5tupleIJNSA_1CILi1EEESD_SD_EEENS1_36KernelImplicitTmaWarpSpecializedSm90ELi1EEENSB_IJNSC_ILi64EEENSC_ILi128EEENSB_IJSH_EEEEEENS_10bfloat16_tESL_NSA_8TiledMMAINSA_8MMA_AtomIJNSA_4SM904GMMA28MMA_64x128x16_F32BF16BF16_SSILNSP_5MajorE0ELSR_1ELNSP_7ScaleInE1ELSS_1EEEEEENSA_6LayoutISE_NSB_IJNSC_ILi0EEESW_SW_EEEEENSB_IJNSA_10UnderscoreESZ_SZ_EEEEENS7_6detail26Sm90ImplicitGemmTileTraitsINSA_20SM90_TMA_LOAD_IM2COLENSA_14ComposedLayoutINSA_7SwizzleILi3ELi4ELi3EEENSA_18smem_ptr_flag_bitsILi16EEENSV_INSB_IJNSB_IJNSC_ILi8EEES1A_EEENSB_IJSH_SD_EEENSB_IJSD_NSC_ILi9EEEEEEEEENSB_IJNSB_IJSH_NSC_ILi512EEEEEENSB_IJSD_SW_EEENSB_IJSW_NSC_ILi4096EEEEEEEEEEEEEvEENS13_INSA_13SM90_TMA_LOADENS15_IS17_S19_NSV_INSB_IJNSB_IJSH_NSC_ILi2EEEEEES1B_S1E_EEENSB_IJNSB_IJSD_S1J_EEES1H_NSB_IJSW_NSC_ILi8192EEEEEEEEEEEEEvEEEENS_8epilogue10collective6detail29Sm90TmaWarpSpecializedAdapterINS22_15DefaultEpilogueISL_NSB_IJNSB_IJllllEEESD_SW_EEES27_NS21_6thread17LinearCombinationISL_Li1EffLNS28_9ScaleType4KindE0ELNS_15FloatRoundStyleE2ESL_EENS_4gemm15EpilogueDefaultEEEEEvvEEEEvNT_6ParamsE,@"STO_CUDA_ENTRY STV_DEFAULT"
_ZN7cutlass13device_kernelINS_4conv6kernel13ConvUniversalINS1_16ConvProblemShapeILNS1_8OperatorE1ELi3EEENS1_10collective14CollectiveConvINS1_46MainloopSm90TmaGmmaWarpSpecializedImplicitGemmILS5_1ELi9ELi3EN4cute5tupleIJNSA_1CILi1EEESD_SD_EEENS1_36KernelImplicitTmaWarpSpecializedSm90ELi1EEENSB_IJNSC_ILi64EEENSC_ILi128EEENSB_IJSH_EEEEEENS_10bfloat16_tESL_NSA_8TiledMMAINSA_8MMA_AtomIJNSA_4SM904GMMA28MMA_64x128x16_F32BF16BF16_SSILNSP_5MajorE0ELSR_1ELNSP_7ScaleInE1ELSS_1EEEEEENSA_6LayoutISE_NSB_IJNSC_ILi0EEESW_SW_EEEEENSB_IJNSA_10UnderscoreESZ_SZ_EEEEENS7_6detail26Sm90ImplicitGemmTileTraitsINSA_20SM90_TMA_LOAD_IM2COLENSA_14ComposedLayoutINSA_7SwizzleILi3ELi4ELi3EEENSA_18smem_ptr_flag_bitsILi16EEENSV_INSB_IJNSB_IJNSC_ILi8EEES1A_EEENSB_IJSH_SD_EEENSB_IJSD_NSC_ILi9EEEEEEEEENSB_IJNSB_IJSH_NSC_ILi512EEEEEENSB_IJSD_SW_EEENSB_IJSW_NSC_ILi4096EEEEEEEEEEEEEvEENS13_INSA_13SM90_TMA_LOADENS15_IS17_S19_NSV_INSB_IJNSB_IJSH_NSC_ILi2EEEEEES1B_S1E_EEENSB_IJNSB_IJSD_S1J_EEES1H_NSB_IJSW_NSC_ILi8192EEEEEEEEEEEEEvEEEENS_8epilogue10collective6detail29Sm90TmaWarpSpecializedAdapterINS22_15DefaultEpilogueISL_NSB_IJNSB_IJllllEEESD_SW_EEES27_NS21_6thread17LinearCombinationISL_Li1EffLNS28_9ScaleType4KindE0ELNS_15FloatRoundStyleE2ESL_EENS_4gemm15EpilogueDefaultEEEEEvvEEEEvNT_6ParamsE:
[----:B------:R-:W-:Y:S01]  /*0000*/  LDC R1, c[0x0][0x28] ;  /* 0x00000a00ff017b82 */ /* 0x000fe20000000800 */
[----:B------:R-:W0:Y:S01]  /*0010*/  S2R R8, SR_TID.X ;  /* 0x0000000000087919 */ /* 0x000e220000002100 */
[----:B------:R-:W-:Y:S01]  /*0020*/  ELECT P0, URZ, PT ;  /* 0x00000000003f782f */ /* 0x000fe20003800000 */
[----:B------:R-:W-:Y:S01]  /*0030*/  BSSY B0, `(.L_x_0) ;  /* 0x000000f000007945 */ /* 0x000fe20003800000 */
[--C-:B0-----:R-:W-:Y:S02]  /*0040*/  SHF.R.U32.HI R0, RZ, 0x5, R8.reuse ;  /* 0x00000005ff007819 */ /* 0x101fe40000011608 */
[----:B------:R-:W-:-:S03]  /*0050*/  SHF.R.U32.HI R3, RZ, 0x7, R8 ;  /* 0x00000007ff037819 */ /* 0x000fc60000011608 */
[----:B------:R-:W0:Y:S04]  /*0060*/  SHFL.IDX PT, R2, R0, RZ, 0x1f ;  /* 0x00001fff00027589 */ /* 0x000e2800000e0000 */
[----:B------:R1:W2:Y:S01]  /*0070*/  SHFL.IDX PT, R7, R3, RZ, 0x1f ;  /* 0x00001fff03077589 */ /* 0x0002a200000e0000 */
[----:B0-----:R-:W-:-:S13]  /*0080*/  ISETP.NE.OR P0, PT, R2, RZ, !P0 ;  /* 0x000000ff0200720c */ /* 0x001fda0004705670 */
[----:B-12---:R-:W-:Y:S05]  /*0090*/  @P0 BRA `(.L_x_1) ;  /* 0x0000000000200947 */ /* 0x006fea0003800000 */
[----:B------:R-:W-:Y:S02]  /*00a0*/  ULDC.64 UR4, c[0x0][0x198] ;  /* 0x0000660000047ab9 */ /* 0x000fe40000000a00 */
[----:B------:R-:W-:Y:S02]  /*00b0*/  UIADD3 UR6, UP0, UR4, 0xf0, URZ ;  /* 0x000000f004067890 */ /* 0x000fe4000ff1e03f */
[----:B------:R-:W-:Y:S02]  /*00c0*/  UIADD3 UR4, UP1, UR4, 0x270, URZ ;  /* 0x0000027004047890 */ /* 0x000fe4000ff3e03f */
[----:B------:R-:W-:Y:S02]  /*00d0*/  UIADD3.X UR7, URZ, UR5, URZ, UP0, !UPT ;  /* 0x000000053f077290 */ /* 0x000fe400087fe43f */
[----:B------:R-:W-:-:S07]  /*00e0*/  UIADD3.X UR5, URZ, UR5, URZ, UP1, !UPT ;  /* 0x000000053f057290 */ /* 0x000fce0008ffe43f */
[----:B------:R0:W-:Y:S02]  /*00f0*/  UTMACCTL.PF [UR6] ;  /* 0x00000000060079b9 */ /* 0x0001e40008040000 */
[----:B------:R0:W-:Y:S02]  /*0100*/  UTMACCTL.PF [UR4] ;  /* 0x00000000040079b9 */ /* 0x0001e40008040000 */
[----:B0-----:R-:W-:Y:S01]  /*0110*/  NOP ;  /* 0x0000000000007918 */ /* 0x001fe20000000000 */
.L_x_1:
[----:B------:R-:W-:Y:S05]  /*0120*/  BSYNC B0 ;  /* 0x0000000000007941 */ /* 0x000fea0003800000 */
.L_x_0:
[----:B------:R-:W0:Y:S01]  /*0130*/  SHFL.IDX PT, R0, R0, RZ, 0x1f ;  /* 0x00001fff00007589 */ /* 0x000e2200000e0000 */
[----:B------:R-:W-:-:S04]  /*0140*/  SHF.R.S32.HI R3, RZ, 0x1f, R2 ;  /* 0x0000001fff037819 */ /* 0x000fc80000011402 */
[----:B------:R-:W-:Y:S02]  /*0150*/  LEA.HI R3, R3, R2, RZ, 0x2 ;  /* 0x0000000203037211 */ /* 0x000fe400078f10ff */
[----:B0-----:R-:W-:-:S13]  /*0160*/  ISETP.NE.AND P0, PT, R0, RZ, PT ;  /* 0x000000ff0000720c */ /* 0x001fda0003f05270 */
[----:B------:R-:W-:Y:S05]  /*0170*/  @P0 BRA `(.L_x_2) ;  /* 0x00000000008c0947 */ /* 0x000fea0003800000 */
[----:B------:R-:W-:Y:S01]  /*0180*/  ELECT P0, URZ, PT ;  /* 0x00000000003f782f */ /* 0x000fe20003800000 */
[----:B------:R-:W-:-:S12]  /*0190*/  BSSY B0, `(.L_x_2) ;  /* 0x0000021000007945 */ /* 0x000fd80003800000 */
[----:B------:R-:W-:Y:S05]  /*01a0*/  @!P0 BRA `(.L_x_3) ;  /* 0x00000000007c8947 */ /* 0x000fea0003800000 */
[----:B------:R-:W0:Y:S01]  /*01b0*/  S2UR UR8, SR_CgaCtaId ;  /* 0x00000000000879c3 */ /* 0x000e220000008800 */
[----:B------:R-:W-:Y:S01]  /*01c0*/  UMOV UR4, 0x400 ;  /* 0x0000040000047882 */ /* 0x000fe20000000000 */
[----:B------:R-:W-:Y:S01]  /*01d0*/  UMOV UR5, 0x1 ;  /* 0x0000000100057882 */ /* 0x000fe20000000000 */
[----:B------:R-:W-:Y:S02]  /*01e0*/  UMOV UR6, 0x80 ;  /* 0x0000008000067882 */ /* 0x000fe40000000000 */
[----:B------:R-:W-:-:S04]  /*01f0*/  UIADD3 UR6, -UR6, 0x100000, URZ ;  /* 0x0010000006067890 */ /* 0x000fc8000fffe13f */
[----:B------:R-:W-:Y:S02]  /*0200*/  USHF.L.U32 UR7, UR6, 0xb, URZ ;  /* 0x0000000b06077899 */ /* 0x000fe4000800063f */
[----:B------:R-:W-:Y:S02]  /*0210*/  USHF.L.U32 UR6, UR6, 0x1, URZ ;  /* 0x0000000106067899 */ /* 0x000fe4000800063f */
[----:B0-----:R-:W-:Y:S02]  /*0220*/  ULEA UR8, UR8, UR4, 0x18 ;  /* 0x0000000408087291 */ /* 0x001fe4000f8ec03f */
[----:B------:R-:W-:-:S04]  /*0230*/  UIADD3 UR4, -UR5, 0x100000, URZ ;  /* 0x0010000005047890 */ /* 0x000fc8000fffe13f */
[----:B------:R-:W-:Y:S02]  /*0240*/  USHF.L.U32 UR5, UR4, 0xb, URZ ;  /* 0x0000000b04057899 */ /* 0x000fe4000800063f */
[----:B------:R-:W-:Y:S01]  /*0250*/  USHF.L.U32 UR4, UR4, 0x1, URZ ;  /* 0x0000000104047899 */ /* 0x000fe2000800063f */
[----:B------:R-:W0:Y:S11]  /*0260*/  FENCE.VIEW.ASYNC.S ;  /* 0x00000000000073c6 */ /* 0x000e360000000000 */
[----:B0-----:R0:W1:Y:S01]  /*0270*/  SYNCS.EXCH.64 URZ, [UR8+0x36000], UR4 ;  /* 0x03600004083f75b2 */ /* 0x0010620008000100 */
[----:B------:R0:W2:Y:S01]  /*0280*/  SYNCS.EXCH.64 URZ, [UR8+0x36048], UR6 ;  /* 0x03604806083f75b2 */ /* 0x0000a20008000100 */
[----:B------:R0:W3:Y:S01]  /*0290*/  SYNCS.EXCH.64 URZ, [UR8+0x36008], UR4 ;  /* 0x03600804083f75b2 */ /* 0x0000e20008000100 */
[----:B------:R0:W4:Y:S01]  /*02a0*/  SYNCS.EXCH.64 URZ, [UR8+0x36050], UR6 ;  /* 0x03605006083f75b2 */ /* 0x0001220008000100 */
[----:B------:R0:W0:Y:S01]  /*02b0*/  SYNCS.EXCH.64 URZ, [UR8+0x36010], UR4 ;  /* 0x03601004083f75b2 */ /* 0x0000220008000100 */
        /* <DEDUP_REMOVED lines=13> */
[----:B------:R-:W-:Y:S01]  /*0390*/  NOP ;  /* 0x0000000000007918 */ /* 0x000fe20000000000 */
.L_x_3:
[----:B0-----:R-:W-:Y:S05]  /*03a0*/  BSYNC B0 ;  /* 0x0000000000007941 */ /* 0x001fea0003800000 */
.L_x_2:
[----:B------:R-:W-:Y:S01]  /*03b0*/  ULDC.64 UR4, c[0x0][0x618] ;  /* 0x0001860000047ab9 */ /* 0x000fe20000000a00 */
[----:B------:R-:W-:Y:S01]  /*03c0*/  LOP3.LUT R3, R3, 0xfffffffc, RZ, 0xc0, !PT ;  /* 0xfffffffc03037812 */ /* 0x000fe200078ec0ff */
[----:B------:R-:W-:Y:S01]  /*03d0*/  NOP ;  /* 0x0000000000007918 */ /* 0x000fe20000000000 */
[----:B------:R-:W-:Y:S01]  /*03e0*/  ISETP.NE.U32.AND P0, PT, RZ, UR4, PT ;  /* 0x00000004ff007c0c */ /* 0x000fe2000bf05070 */
[----:B------:R-:W-:Y:S01]  /*03f0*/  NOP ;  /* 0x0000000000007918 */ /* 0x000fe20000000000 */
[----:B-1234-:R-:W-:Y:S01]  /*0400*/  BAR.SYNC.DEFER_BLOCKING 0x0 ;  /* 0x0000000000007b1d */ /* 0x01efe20000010000 */
[----:B------:R-:W-:Y:S01]  /*0410*/  IMAD.IADD R6, R2, 0x1, -R3 ;  /* 0x0000000102067824 */ /* 0x000fe200078e0a03 */
[----:B------:R-:W-:Y:S02]  /*0420*/  ISETP.NE.AND.EX P0, PT, RZ, UR5, PT, P0 ;  /* 0x00000005ff007c0c */ /* 0x000fe4000bf05300 */
[C---:B------:R-:W-:Y:S02]  /*0430*/  ISETP.NE.AND P2, PT, R7.reuse, 0x1, PT ;  /* 0x000000010700780c */ /* 0x040fe40003f45270 */
[----:B------:R-:W-:Y:S01]  /*0440*/  LOP3.LUT P1, RZ, R7, R6, RZ, 0xfc, !PT ;  /* 0x0000000607ff7212 */ /* 0x000fe2000782fcff */
[----:B------:R-:W-:-:S03]  /*0450*/  ULDC.64 UR12, c[0x0][0x208] ;  /* 0x00008200000c7ab9 */ /* 0x000fc60000000a00 */
[----:B------:R-:W-:-:S04]  /*0460*/  SEL R2, RZ, 0x1, P1 ;  /* 0x00000001ff027807 */ /* 0x000fc80000800000 */
[----:B------:R-:W-:Y:S01]  /*0470*/  SEL R2, R2, 0x2, P2 ;  /* 0x0000000202027807 */ /* 0x000fe20001000000 */
[----:B------:R-:W-:Y:S06]  /*0480*/  @!P0 BRA `(.L_x_4) ;  /* 0x00000000001c8947 */ /* 0x000fec0003800000 */
[----:B------:R-:W0:Y:S02]  /*0490*/  LDC.64 R4, c[0x0][0x618] ;  /* 0x00018600ff047b82 */ /* 0x000e240000000a00 */
[----:B0-----:R-:W2:Y:S02]  /*04a0*/  LDG.E.64 R4, desc[UR12][R4.64] ;  /* 0x0000000c04047981 */ /* 0x001ea4000c1e1b00 */
[----:B--2---:R-:W-:-:S04]  /*04b0*/  ISETP.NE.U32.AND P0, PT, R4, RZ, PT ;  /* 0x000000ff0400720c */ /* 0x004fc80003f05070 */
[----:B------:R-:W-:-:S13]  /*04c0*/  ISETP.NE.AND.EX P0, PT, R5, RZ, PT, P0 ;  /* 0x000000ff0500720c */ /* 0x000fda0003f05300 */
[----:B------:R-:W-:Y:S05]  /*04d0*/  @!P0 BRA `(.L_x_4) ;  /* 0x0000000000088947 */ /* 0x000fea0003800000 */
[----:B------:R2:W5:Y:S01]  /*04e0*/  LD.E R0, desc[UR12][R4.64] ;  /* 0x0000000c04007980 */ /* 0x000562000c101900 */
[----:B------:R-:W-:Y:S05]  /*04f0*/  BRA `(.L_x_5) ;  /* 0x0000000000207947 */ /* 0x000fea0003800000 */
.L_x_4:
[----:B------:R-:W-:Y:S02]  /*0500*/  ULDC.64 UR4, c[0x0][0x608] ;  /* 0x0001820000047ab9 */ /* 0x000fe40000000a00 */
[----:B------:R-:W-:-:S04]  /*0510*/  ISETP.NE.U32.AND P0, PT, RZ, UR4, PT ;  /* 0x00000004ff007c0c */ /* 0x000fc8000bf05070 */
[----:B------:R-:W-:-:S13]  /*0520*/  ISETP.NE.AND.EX P0, PT, RZ, UR5, PT, P0 ;  /* 0x00000005ff007c0c */ /* 0x000fda000bf05300 */
[----:B------:R-:W-:Y:S05]  /*0530*/  @!P0 BRA `(.L_x_6) ;  /* 0x00000000000c8947 */ /* 0x000fea0003800000 */
[----:B------:R-:W0:Y:S02]  /*0540*/  LDC.64 R4, c[0x0][0x608] ;  /* 0x00018200ff047b82 */ /* 0x000e240000000a00 */
[----:B0-----:R0:W5:Y:S01]  /*0550*/  LDG.E R0, desc[UR12][R4.64] ;  /* 0x0000000c04007981 */ /* 0x001162000c1e1900 */
[----:B------:R-:W-:Y:S05]  /*0560*/  BRA `(.L_x_5) ;  /* 0x0000000000047947 */ /* 0x000fea0003800000 */
.L_x_6:
[----:B------:R-:W1:Y:S02]  /*0570*/  LDC R0, c[0x0][0x600] ;  /* 0x00018000ff007b82 */ /* 0x000e640000000800 */
.L_x_5:
[----:B------:R-:W-:Y:S02]  /*0580*/  ULDC.64 UR4, c[0x0][0x620] ;  /* 0x0001880000047ab9 */ /* 0x000fe40000000a00 */
[----:B------:R-:W-:-:S04]  /*0590*/  ISETP.NE.U32.AND P0, PT, RZ, UR4, PT ;  /* 0x00000004ff007c0c */ /* 0x000fc8000bf05070 */
[----:B------:R-:W-:-:S13]  /*05a0*/  ISETP.NE.AND.EX P0, PT, RZ, UR5, PT, P0 ;  /* 0x00000005ff007c0c */ /* 0x000fda000bf05300 */
[----:B------:R-:W-:Y:S05]  /*05b0*/  @!P0 BRA `(.L_x_7) ;  /* 0x00000000001c8947 */ /* 0x000fea0003800000 */
[----:B0-2---:R-:W0:Y:S02]  /*05c0*/  LDC.64 R4, c[0x0][0x620] ;  /* 0x00018800ff047b82 */ /* 0x005e240000000a00 */
[----:B0-----:R-:W2:Y:S02]  /*05d0*/  LDG.E.64 R4, desc[UR12][R4.64] ;  /* 0x0000000c04047981 */ /* 0x001ea4000c1e1b00 */
[----:B--2---:R-:W-:-:S04]  /*05e0*/  ISETP.NE.U32.AND P0, PT, R4, RZ, PT ;  /* 0x000000ff0400720c */ /* 0x004fc80003f05070 */
[----:B------:R-:W-:-:S13]  /*05f0*/  ISETP.NE.AND.EX P0, PT, R5, RZ, PT, P0 ;  /* 0x000000ff0500720c */ /* 0x000fda0003f05300 */
[----:B------:R-:W-:Y:S05]  /*0600*/  @!P0 BRA `(.L_x_7) ;  /* 0x0000000000088947 */ /* 0x000fea0003800000 */
[----:B------:R0:W5:Y:S01]  /*0610*/  LD.E R3, desc[UR12][R4.64] ;  /* 0x0000000c04037980 */ /* 0x000162000c101900 */
[----:B------:R-:W-:Y:S05]  /*0620*/  BRA `(.L_x_8) ;  /* 0x0000000000207947 */ /* 0x000fea0003800000 */
.L_x_7:
[----:B------:R-:W-:Y:S02]  /*0630*/  ULDC.64 UR4, c[0x0][0x610] ;  /* 0x0001840000047ab9 */ /* 0x000fe40000000a00 */
[----:B------:R-:W-:-:S04]  /*0640*/  ISETP.NE.U32.AND P0, PT, RZ, UR4, PT ;  /* 0x00000004ff007c0c */ /* 0x000fc8000bf05070 */
[----:B------:R-:W-:-:S13]  /*0650*/  ISETP.NE.AND.EX P0, PT, RZ, UR5, PT, P0 ;  /* 0x00000005ff007c0c */ /* 0x000fda000bf05300 */
[----:B------:R-:W-:Y:S05]  /*0660*/  @!P0 BRA `(.L_x_9) ;  /* 0x00000000000c8947 */ /* 0x000fea0003800000 */
[----:B0-2---:R-:W0:Y:S02]  /*0670*/  LDC.64 R4, c[0x0][0x610] ;  /* 0x00018400ff047b82 */ /* 0x005e240000000a00 */
[----:B0-----:R4:W5:Y:S01]  /*0680*/  LDG.E R3, desc[UR12][R4.64] ;  /* 0x0000000c04037981 */ /* 0x001962000c1e1900 */
[----:B------:R-:W-:Y:S05]  /*0690*/  BRA `(.L_x_8) ;  /* 0x0000000000047947 */ /* 0x000fea0003800000 */
.L_x_9:
[----:B------:R-:W3:Y:S02]  /*06a0*/  LDC R3, c[0x0][0x604] ;  /* 0x00018100ff037b82 */ /* 0x000ee40000000800 */
.L_x_8:
[----:B0-2-4-:R-:W0:Y:S01]  /*06b0*/  LDC R4, c[0x0][0x3e8] ;  /* 0x0000fa00ff047b82 */ /* 0x015e220000000800 */
[----:B------:R-:W2:Y:S01]  /*06c0*/  S2R R5, SR_CTAID.X ;  /* 0x0000000000057919 */ /* 0x000ea20000002500 */
[----:B------:R-:W-:Y:S01]  /*06d0*/  ULDC UR4, c[0x0][0x3dc] ;  /* 0x0000f70000047ab9 */ /* 0x000fe20000000800 */
[----:B------:R-:W-:Y:S01]  /*06e0*/  ISETP.NE.AND P0, PT, R7, RZ, PT ;  /* 0x000000ff0700720c */ /* 0x000fe20003f05270 */
[----:B------:R-:W-:Y:S01]  /*06f0*/  UIADD3 UR4, UR4, 0x3f, URZ ;  /* 0x0000003f04047890 */ /* 0x000fe2000fffe03f */
[----:B------:R-:W4:Y:S01]  /*0700*/  S2R R9, SR_CTAID.Y ;  /* 0x0000000000097919 */ /* 0x000f220000002600 */
[----:B------:R-:W-:Y:S02]  /*0710*/  ULDC.64 UR6, c[0x0][0x3e0] ;  /* 0x0000f80000067ab9 */ /* 0x000fe40000000a00 */
[----:B------:R-:W-:Y:S02]  /*0720*/  USHF.R.S32.HI UR5, URZ, 0x1f, UR4 ;  /* 0x0000001f3f057899 */ /* 0x000fe40008011404 */
[----:B------:R-:W-:-:S02]  /*0730*/  UIMAD UR6, UR7, UR6, URZ ;  /* 0x00000006070672a4 */ /* 0x000fc4000f8e023f */
[----:B------:R-:W-:-:S04]  /*0740*/  ULEA.HI UR5, UR5, UR4, URZ, 0x6 ;  /* 0x0000000405057291 */ /* 0x000fc8000f8f303f */
[----:B------:R-:W-:Y:S01]  /*0750*/  USHF.R.S32.HI UR15, URZ, 0x6, UR5 ;  /* 0x000000063f0f7899 */ /* 0x000fe20008011405 */
[----:B0-----:R-:W-:-:S05]  /*0760*/  IMAD R4, R4, UR6, RZ ;  /* 0x0000000604047c24 */ /* 0x001fca000f8e02ff */
[----:B------:R-:W-:Y:S01]  /*0770*/  IMAD R4, R4, UR15, RZ ;  /* 0x0000000f04047c24 */ /* 0x000fe2000f8e02ff */
[----:B--2-4-:R-:W-:Y:S06]  /*0780*/  @!P0 BRA `(.L_x_10) ;  /* 0x00000054000c8947 */ /* 0x014fec0003800000 */
[----:B------:R-:W-:-:S13]  /*0790*/  ISETP.NE.AND P0, PT, R7, 0x1, PT ;  /* 0x000000010700780c */ /* 0x000fda0003f05270 */
[----:B------:R-:W-:Y:S05]  /*07a0*/  @P0 EXIT ;  /* 0x000000000000094d */ /* 0x000fea0003800000 */
[----:B------:R-:W-:Y:S01]  /*07b0*/  ISETP.GE.AND P0, PT, R4, 0x1, PT ;  /* 0x000000010400780c */ /* 0x000fe20003f06270 */
[----:B------:R-:W-:Y:S01]  /*07c0*/  UMOV UR4, URZ ;  /* 0x0000003f00047c82 */ /* 0x000fe20008000000 */
[----:B------:R-:W-:Y:S02]  /*07d0*/  CS2R R86, SRZ ;  /* 0x0000000000567805 */ /* 0x000fe4000001ff00 */
[----:B------:R-:W-:Y:S02]  /*07e0*/  CS2R R24, SRZ ;  /* 0x0000000000187805 */ /* 0x000fe4000001ff00 */
[----:B------:R-:W-:Y:S02]  /*07f0*/  CS2R R26, SRZ ;  /* 0x00000000001a7805 */ /* 0x000fe4000001ff00 */
[----:B------:R-:W-:Y:S02]  /*0800*/  CS2R R28, SRZ ;  /* 0x00000000001c7805 */ /* 0x000fe4000001ff00 */
[----:B------:R-:W-:-:S02]  /*0810*/  CS2R R30, SRZ ;  /* 0x00000000001e7805 */ /* 0x000fc4000001ff00 */
[----:B------:R-:W-:Y:S02]  /*0820*/  CS2R R32, SRZ ;  /* 0x0000000000207805 */ /* 0x000fe4000001ff00 */
        /* <DEDUP_REMOVED lines=25> */
[----:B------:R-:W-:Y:S01]  /*09c0*/  CS2R R84, SRZ ;  /* 0x0000000000547805 */ /* 0x000fe2000001ff00 */
[----:B------:R-:W-:Y:S06]  /*09d0*/  @!P0 BRA `(.L_x_11) ;  /* 0x0000000000a88947 */ /* 0x000fec0003800000 */
[----:B------:R-:W-:-:S04]  /*09e0*/  LOP3.LUT R5, R2, 0x1, RZ, 0xfc, !PT ;  /* 0x0000000102057812 */ /* 0x000fc800078efcff */
[----:B------:R-:W-:-:S13]  /*09f0*/  ISETP.NE.AND P0, PT, R5, 0x3, PT ;  /* 0x000000030500780c */ /* 0x000fda0003f05270 */
[----:B------:R-:W-:Y:S05]  /*0a00*/  @!P0 BRA `(.L_x_12) ;  /* 0x0000000000048947 */ /* 0x000fea0003800000 */
[----:B------:R-:W-:Y:S01]  /*0a10*/  BPT.TRAP 0x1 ;  /* 0x000000040000795c */ /* 0x000fe20000300000 */
.L_x_12:
[----:B------:R-:W0:Y:S01]  /*0a20*/  S2UR UR5, SR_CgaCtaId ;  /* 0x00000000000579c3 */ /* 0x000e220000008800 */
[----:B------:R-:W-:Y:S01]  /*0a30*/  SHF.L.U32 R5, RZ, 0x1f, RZ ;  /* 0x0000001fff057819 */ /* 0x000fe200000006ff */
[----:B------:R-:W-:Y:S02]  /*0a40*/  UMOV UR4, 0x400 ;  /* 0x0000040000047882 */ /* 0x000fe40000000000 */
[----:B0-----:R-:W-:-:S12]  /*0a50*/  ULEA UR4, UR5, UR4, 0x18 ;  /* 0x0000000405047291 */ /* 0x001fd8000f8ec03f */
.L_x_13:
[----:B0-----:R-:W-:-:S04]  /*0a60*/  IMAD.U32 R6, RZ, RZ, UR4 ;  /* 0x00000004ff067e24 */ /* 0x001fc8000f8e00ff */
[----:B------:R0:W2:Y:S03]  /*0a70*/  SYNCS.PHASECHK.TRANS64.TRYWAIT P0, [R6+URZ+0x36000], R5 ;  /* 0x03600005060075a7 */ /* 0x0000a6000800017f */
[----:B--2---:R-:W-:Y:S05]  /*0a80*/  @!P0 NANOSLEEP.SYNCS 0x989680 ;  /* 0x009896800000895d */ /* 0x004fea0003900000 */
[----:B------:R-:W2:Y:S02]  /*0a90*/  @!P0 SYNCS.PHASECHK.TRANS64 P0, [R6+URZ+0x36000], R5 ;  /* 0x03600005060085a7 */ /* 0x000ea4000800007f */
[----:B--2---:R-:W-:Y:S05]  /*0aa0*/  @!P0 BRA `(.L_x_13) ;  /* 0xfffffffc00ec8947 */ /* 0x004fea000383ffff */
[----:B------:R-:W-:Y:S01]  /*0ab0*/  UIADD3 UR5, UR4, 0x12000, URZ ;  /* 0x0001200004057890 */ /* 0x000fe2000fffe03f */
[----:B------:R-:W-:Y:S01]  /*0ac0*/  WARPGROUP.ARRIVE ;  /* 0x00000000000079c5 */ /* 0x000fe20000000000 */
[----:B------:R-:W-:Y:S02]  /*0ad0*/  USHF.R.U32.HI UR4, URZ, 0x4, UR4 ;  /* 0x000000043f047899 */ /* 0x000fe40008011604 */
[----:B------:R-:W-:Y:S02]  /*0ae0*/  USHF.R.U32.HI UR5, URZ, 0x4, UR5 ;  /* 0x000000043f057899 */ /* 0x000fe40008011605 */
[----:B------:R-:W-:Y:S02]  /*0af0*/  ULOP3.LUT UR4, UR4, 0x3fff, URZ, 0xc0, !UPT ;  /* 0x00003fff04047892 */ /* 0x000fe4000f8ec03f */
[----:B------:R-:W-:Y:S02]  /*0b00*/  ULOP3.LUT UR5, UR5, 0x3fff, URZ, 0xc0, !UPT ;  /* 0x00003fff05057892 */ /* 0x000fe4000f8ec03f */
[----:B------:R-:W-:-:S02]  /*0b10*/  ULOP3.LUT UR9, UR4, 0x10000, URZ, 0xfc, !UPT ;  /* 0x0001000004097892 */ /* 0x000fc4000f8efc3f */
[----:B------:R-:W-:Y:S01]  /*0b20*/  ULOP3.LUT UR8, UR5, 0x2000000, URZ, 0xfc, !UPT ;  /* 0x0200000005087892 */ /* 0x000fe2000f8efc3f */
[----:B------:R-:W-:Y:S02]  /*0b30*/  UMOV UR7, 0x40000040 ;  /* 0x4000004000077882 */ /* 0x000fe40000000000 */
[----:B------:R-:W-:Y:S02]  /*0b40*/  UMOV UR5, 0x40000040 ;  /* 0x4000004000057882 */ /* 0x000fe40000000000 */
[----:B------:R-:W-:Y:S02]  /*0b50*/  UMOV UR4, UR9 ;  /* 0x0000000900047c82 */ /* 0x000fe40008000000 */
[----:B------:R-:W-:Y:S02]  /*0b60*/  UMOV UR6, UR8 ;  /* 0x0000000800067c82 */ /* 0x000fe40008000000 */
[----:B------:R-:W-:Y:S01]  /*0b70*/  HGMMA.64x128x16.F32.BF16 R24, gdesc[UR4].tnspB, RZ, !UPT ;  /* 0x41e00000041879f0 */ /* 0x000fe2000c7018ff */
[----:B------:R-:W-:-:S02]  /*0b80*/  UIADD3 UR4, UR9, 0x2, URZ ;  /* 0x0000000209047890 */ /* 0x000fc4000fffe03f */
[----:B------:R-:W-:Y:S01]  /*0b90*/  UIADD3 UR6, UR8, 0x80, URZ ;  /* 0x0000008008067890 */ /* 0x000fe2000fffe03f */
[----:B------:R-:W-:Y:S01]  /*0ba0*/  UMOV UR5, 0x40000040 ;  /* 0x4000004000057882 */ /* 0x000fe20000000000 */
[----:B------:R-:W-:-:S07]  /*0bb0*/  UMOV UR7, 0x40000040 ;  /* 0x4000004000077882 */ /* 0x000fce0000000000 */
[----:B------:R-:W-:Y:S01]  /*0bc0*/  HGMMA.64x128x16.F32.BF16 R24, gdesc[UR4].tnspB, R24 ;  /* 0x41e00000041879f0 */ /* 0x000fe20008701818 */
[----:B------:R-:W-:Y:S02]  /*0bd0*/  UIADD3 UR4, UR9, 0x4, URZ ;  /* 0x0000000409047890 */ /* 0x000fe4000fffe03f */
        /* <DEDUP_REMOVED lines=8> */
[----:B------:R-:W-:Y:S01]  /*0c60*/  HGMMA.64x128x16.F32.BF16 R24, gdesc[UR4].tnspB, R24, gsb0 ;  /* 0x41e00000041879f0 */ /* 0x000fe20008001818 */
[----:B------:R-:W-:-:S05]  /*0c70*/  UMOV UR4, 0x1 ;  /* 0x0000000100047882 */ /* 0x000fca0000000000 */
.L_x_11:
[----:B0-----:R-:W-:-:S05]  /*0c80*/  VIMNMX R5, R4, 0x1, PT ;  /* 0x0000000104057848 */ /* 0x001fca0003fe0100 */
[----:B------:R-:W-:-:S05]  /*0c90*/  IMAD.IADD R6, R4, 0x1, -R5 ;  /* 0x0000000104067824 */ /* 0x000fca00078e0a05 */
[----:B------:R-:W-:-:S13]  /*0ca0*/  ISETP.GE.AND P0, PT, R6, 0x1, PT ;  /* 0x000000010600780c */ /* 0x000fda0003f06270 */
[----:B------:R-:W-:Y:S05]  /*0cb0*/  @!P0 BRA `(.L_x_14) ;  /* 0x0000000400188947 */ /* 0x000fea0003800000 */
[----:B------:R-:W0:Y:S01]  /*0cc0*/  S2UR UR6, SR_CgaCtaId ;  /* 0x00000000000679c3 */ /* 0x000e220000008800 */
[----:B------:R-:W-:Y:S01]  /*0cd0*/  UMOV UR5, 0x400 ;  /* 0x0000040000057882 */ /* 0x000fe20000000000 */
[----:B------:R-:W-:Y:S01]  /*0ce0*/  LOP3.LUT R10, R2, 0x1, RZ, 0xfc, !PT ;  /* 0x00000001020a7812 */ /* 0x000fe200078efcff */
[----:B------:R-:W-:Y:S01]  /*0cf0*/  IMAD.MOV.U32 R9, RZ, RZ, RZ ;  /* 0x000000ffff097224 */ /* 0x000fe200078e00ff */
[----:B------:R-:W-:Y:S01]  /*0d00*/  UISETP.NE.U32.AND UP0, UPT, UR4, URZ, UPT ;  /* 0x0000003f0400728c */ /* 0x000fe2000bf05070 */
[----:B------:R-:W-:Y:S01]  /*0d10*/  IMAD.MOV.U32 R5, RZ, RZ, R6 ;  /* 0x000000ffff057224 */ /* 0x000fe200078e0006 */
[----:B0-----:R-:W-:-:S04]  /*0d20*/  ULEA UR14, UR6, UR5, 0x18 ;  /* 0x00000005060e7291 */ /* 0x001fc8000f8ec03f */
[----:B------:R-:W-:Y:S02]  /*0d30*/  UIADD3 UR6, UR14, 0x12000, URZ ;  /* 0x000120000e067890 */ /* 0x000fe4000fffe03f */
[----:B------:R-:W-:Y:S02]  /*0d40*/  USHF.R.U32.HI UR5, URZ, 0x4, UR14 ;  /* 0x000000043f057899 */ /* 0x000fe4000801160e */
[----:B------:R-:W-:Y:S02]  /*0d50*/  USHF.R.U32.HI UR6, URZ, 0x4, UR6 ;  /* 0x000000043f067899 */ /* 0x000fe40008011606 */
[----:B------:R-:W-:Y:S02]  /*0d60*/  ULOP3.LUT UR5, UR5, 0x3fff, URZ, 0xc0, !UPT ;  /* 0x00003fff05057892 */ /* 0x000fe4000f8ec03f */
[----:B------:R-:W-:Y:S02]  /*0d70*/  ULOP3.LUT UR6, UR6, 0x3fff, URZ, 0xc0, !UPT ;  /* 0x00003fff06067892 */ /* 0x000fe4000f8ec03f */
[----:B------:R-:W-:-:S02]  /*0d80*/  ULOP3.LUT UR15, UR5, 0x10000, URZ, 0xfc, !UPT ;  /* 0x00010000050f7892 */ /* 0x000fc4000f8efc3f */
[----:B------:R-:W-:Y:S01]  /*0d90*/  ULOP3.LUT UR16, UR6, 0x2000000, URZ, 0xfc, !UPT ;  /* 0x0200000006107892 */ /* 0x000fe2000f8efc3f */
[----:B------:R-:W-:-:S11]  /*0da0*/  UMOV UR5, URZ ;  /* 0x0000003f00057c82 */ /* 0x000fd60008000000 */
.L_x_19:
[----:B------:R-:W-:-:S13]  /*0db0*/  ISETP.NE.AND P1, PT, R10, 0x3, PT ;  /* 0x000000030a00780c */ /* 0x000fda0003f25270 */
[----:B0-----:R-:W-:Y:S05]  /*0dc0*/  @!P1 BRA `(.L_x_15) ;  /* 0x0000000000049947 */ /* 0x001fea0003800000 */
[----:B------:R-:W-:Y:S01]  /*0dd0*/  BPT.TRAP 0x1 ;  /* 0x000000040000795c */ /* 0x000fe20000300000 */
.L_x_15:
[----:B------:R-:W-:Y:S01]  /*0de0*/  SHF.L.U32 R7, R9, 0x1f, RZ ;  /* 0x0000001f09077819 */ /* 0x000fe200000006ff */
[----:B------:R-:W-:-:S12]  /*0df0*/  ULEA UR6, UR4, UR14, 0x3 ;  /* 0x0000000e04067291 */ /* 0x000fd8000f8e183f */
.L_x_16:
[----:B0-----:R-:W-:-:S04]  /*0e00*/  IMAD.U32 R8, RZ, RZ, UR6 ;  /* 0x00000006ff087e24 */ /* 0x001fc8000f8e00ff */
[----:B------:R0:W2:Y:S03]  /*0e10*/  SYNCS.PHASECHK.TRANS64.TRYWAIT P0, [R8+URZ+0x36000], R7 ;  /* 0x03600007080075a7 */ /* 0x0000a6000800017f */
[----:B--2---:R-:W-:Y:S05]  /*0e20*/  @!P0 NANOSLEEP.SYNCS 0x989680 ;  /* 0x009896800000895d */ /* 0x004fea0003900000 */
[----:B------:R-:W2:Y:S02]  /*0e30*/  @!P0 SYNCS.PHASECHK.TRANS64 P0, [R8+URZ+0x36000], R7 ;  /* 0x03600007080085a7 */ /* 0x000ea4000800007f */
[----:B--2---:R-:W-:Y:S05]  /*0e40*/  @!P0 BRA `(.L_x_16) ;  /* 0xfffffffc00ec8947 */ /* 0x004fea000383ffff */
[----:B------:R-:W-:Y:S01]  /*0e50*/  ULEA UR6, UR4, UR15, 0x9 ;  /* 0x0000000f04067291 */ /* 0x000fe2000f8e483f */
[----:B------:R-:W-:Y:S01]  /*0e60*/  WARPGROUP.ARRIVE ;  /* 0x00000000000079c5 */ /* 0x000fe20000000000 */
[----:B------:R-:W-:Y:S01]  /*0e70*/  ULEA UR7, UR4, UR16, 0xa ;  /* 0x0000001004077291 */ /* 0x000fe2000f8e503f */
[----:B------:R-:W-:Y:S01]  /*0e80*/  UMOV UR9, 0x40000040 ;  /* 0x4000004000097882 */ /* 0x000fe20000000000 */
[----:B------:R-:W-:-:S03]  /*0e90*/  UMOV UR11, 0x40000040 ;  /* 0x40000040000b7882 */ /* 0x000fc60000000000 */
[----:B------:R-:W-:Y:S02]  /*0ea0*/  UMOV UR8, UR6 ;  /* 0x0000000600087c82 */ /* 0x000fe40008000000 */
[----:B------:R-:W-:Y:S02]  /*0eb0*/  UMOV UR10, UR7 ;  /* 0x00000007000a7c82 */ /* 0x000fe40008000000 */
[----:B------:R-:W-:Y:S01]  /*0ec0*/  HGMMA.64x128x16.F32.BF16 R24, gdesc[UR8].tnspB, R24, UP0 ;  /* 0x41e00000081879f0 */ /* 0x000fe2000bf01818 */
        /* <DEDUP_REMOVED lines=14> */
[----:B------:R-:W-:Y:S03]  /*0fb0*/  HGMMA.64x128x16.F32.BF16 R24, gdesc[UR8].tnspB, R24, gsb0 ;  /* 0x41e00000081879f0 */ /* 0x000fe60008001818 */
[----:B------:R-:W-:Y:S02]  /*0fc0*/  WARPGROUP.DEPBAR.LE gsb0, 0x1 ;  /* 0x00008000000079c5 */ /* 0x000fe40000010100 */
[----:B------:R-:W-:Y:S05]  /*0fd0*/  @!P1 BRA `(.L_x_17) ;  /* 0x0000000000049947 */ /* 0x000fea0003800000 */
[----:B------:R-:W-:Y:S01]  /*0fe0*/  BPT.TRAP 0x1 ;  /* 0x000000040000795c */ /* 0x000fe20000300000 */
.L_x_17:
[----:B------:R-:W-:Y:S01]  /*0ff0*/  ULEA UR6, UR5, UR14, 0x3 ;  /* 0x0000000e05067291 */ /* 0x000fe2000f8e183f */
[----:B------:R-:W-:-:S03]  /*1000*/  ISETP.GT.U32.AND P0, PT, R2, 0x1, PT ;  /* 0x000000010200780c */ /* 0x000fc60003f04070 */
[----:B------:R-:W-:-:S04]  /*1010*/  UIADD3 UR6, UR6, 0x36048, URZ ;  /* 0x0003604806067890 */ /* 0x000fc8000fffe03f */
[----:B------:R-:W-:-:S09]  /*1020*/  UPRMT UR6, URZ, 0x654, UR6 ;  /* 0x000006543f067896 */ /* 0x000fd20008000006 */
[----:B------:R-:W-:Y:S01]  /*1030*/  SYNCS.ARRIVE.TRANS64.RED.A1T0 RZ, [UR6], RZ ;  /* 0x000000ffffff79a7 */ /* 0x000fe20008100406 */
[----:B------:R-:W-:Y:S05]  /*1040*/  @P0 BRA `(.L_x_18) ;  /* 0x0000000000040947 */ /* 0x000fea0003800000 */
[----:B------:R-:W-:Y:S01]  /*1050*/  BPT.TRAP 0x1 ;  /* 0x000000040000795c */ /* 0x000fe20000300000 */
.L_x_18:
[----:B------:R-:W-:Y:S01]  /*1060*/  UIADD3 UR4, UR4, 0x1, URZ ;  /* 0x0000000104047890 */ /* 0x000fe2000fffe03f */
[C---:B------:R-:W-:Y:S01]  /*1070*/  ISETP.GT.AND P0, PT, R5.reuse, 0x1, PT ;  /* 0x000000010500780c */ /* 0x040fe20003f04270 */
[----:B------:R-:W-:Y:S01]  /*1080*/  UIADD3 UR5, UR5, 0x1, URZ ;  /* 0x0000000105057890 */ /* 0x000fe2000fffe03f */
[----:B------:R-:W-:Y:S01]  /*1090*/  VIADD R5, R5, 0xffffffff ;  /* 0xffffffff05057836 */ /* 0x000fe20000000000 */
[----:B------:R-:W-:Y:S02]  /*10a0*/  UISETP.NE.AND UP0, UPT, UR4, 0x9, UPT ;  /* 0x000000090400788c */ /* 0x000fe4000bf05270 */
[----:B------:R-:W-:Y:S02]  /*10b0*/  UISETP.NE.AND UP1, UPT, UR5, 0x9, UPT ;  /* 0x000000090500788c */ /* 0x000fe4000bf25270 */
[----:B------:R-:W-:Y:S02]  /*10c0*/  USEL UR6, URZ, 0x1, UP0 ;  /* 0x000000013f067887 */ /* 0x000fe40008000000 */
[----:B------:R-:W-:-:S02]  /*10d0*/  USEL UR4, UR4, URZ, UP0 ;  /* 0x0000003f04047287 */ /* 0x000fc40008000000 */
[----:B------:R-:W-:Y:S02]  /*10e0*/  USEL UR5, UR5, URZ, UP1 ;  /* 0x0000003f05057287 */ /* 0x000fe40008800000 */
[----:B------:R-:W-:Y:S01]  /*10f0*/  UPLOP3.LUT UP0, UPT, UPT, UPT, UPT, 0x80, 0x0 ;  /* 0x000000000000789c */ /* 0x000fe20003f0f070 */
[----:B------:R-:W-:Y:S01]  /*1100*/  LOP3.LUT R9, R9, UR6, RZ, 0x3c, !PT ;  /* 0x0000000609097c12 */ /* 0x000fe2000f8e3cff */
[----:B------:R-:W-:Y:S09]  /*1110*/  @P0 BRA `(.L_x_19) ;  /* 0xfffffffc00240947 */ /* 0x000ff2000383ffff */
.L_x_14:
[----:B------:R-:W-:Y:S01]  /*1120*/  ISETP.GE.AND P0, PT, R4, 0x1, PT ;  /* 0x000000010400780c */ /* 0x000fe20003f06270 */
[----:B------:R-:W-:-:S12]  /*1130*/  WARPGROUP.DEPBAR.LE gsb0, 0x0 ;  /* 0x00008000000079c5 */ /* 0x000fd80000010000 */
[----:B------:R-:W-:Y:S05]  /*1140*/  @!P0 BRA `(.L_x_20) ;  /* 0x0000000000448947 */ /* 0x000fea0003800000 */
[----:B------:R-:W-:-:S04]  /*1150*/  LOP3.LUT R4, R2, 0x1, RZ, 0xfc, !PT ;  /* 0x0000000102047812 */ /* 0x000fc800078efcff */
[----:B------:R-:W-:-:S13]  /*1160*/  ISETP.NE.AND P0, PT, R4, 0x3, PT ;  /* 0x000000030400780c */ /* 0x000fda0003f05270 */
[----:B------:R-:W-:Y:S05]  /*1170*/  @!P0 BRA `(.L_x_21) ;  /* 0x0000000000048947 */ /* 0x000fea0003800000 */
[----:B------:R-:W-:Y:S01]  /*1180*/  BPT.TRAP 0x1 ;  /* 0x000000040000795c */ /* 0x000fe20000300000 */
.L_x_21:
[----:B0-----:R-:W0:Y:S01]  /*1190*/  S2R R7, SR_CgaCtaId ;  /* 0x0000000000077919 */ /* 0x001e220000008800 */
[----:B------:R-:W-:Y:S01]  /*11a0*/  IMAD.WIDE.U32 R4, R6, 0x38e38e39, RZ ;  /* 0x38e38e3906047825 */ /* 0x000fe200078e00ff */
[----:B------:R-:W-:Y:S02]  /*11b0*/  MOV R4, 0x400 ;  /* 0x0000040000047802 */ /* 0x000fe40000000f00 */
[----:B------:R-:W-:Y:S02]  /*11c0*/  ISETP.GT.U32.AND P0, PT, R2, 0x1, PT ;  /* 0x000000010200780c */ /* 0x000fe40003f04070 */
[----:B------:R-:W-:-:S05]  /*11d0*/  SHF.R.U32.HI R5, RZ, 0x1, R5 ;  /* 0x00000001ff057819 */ /* 0x000fca0000011605 */
[----:B------:R-:W-:Y:S01]  /*11e0*/  IMAD R6, R5, -0x9, R6 ;  /* 0xfffffff705067824 */ /* 0x000fe200078e0206 */
[----:B0-----:R-:W-:-:S05]  /*11f0*/  LEA R7, R7, R4, 0x18 ;  /* 0x0000000407077211 */ /* 0x001fca00078ec0ff */
[----:B------:R-:W-:-:S04]  /*1200*/  IMAD R6, R6, 0x8, R7 ;  /* 0x0000000806067824 */ /* 0x000fc800078e0207 */
[----:B------:R-:W-:-:S05]  /*1210*/  VIADD R6, R6, 0x36048 ;  /* 0x0003604806067836 */ /* 0x000fca0000000000 */
[----:B------:R-:W-:-:S04]  /*1220*/  PRMT R6, RZ, 0x654, R6 ;  /* 0x00000654ff067816 */ /* 0x000fc80000000006 */
[----:B------:R2:W-:Y:S01]  /*1230*/  SYNCS.ARRIVE.TRANS64.RED.A1T0 RZ, [R6+URZ], RZ ;  /* 0x000000ff06ff79a7 */ /* 0x0005e2000810043f */
[----:B------:R-:W-:Y:S05]  /*1240*/  @P0 BRA `(.L_x_20) ;  /* 0x0000000000040947 */ /* 0x000fea0003800000 */
[----:B------:R-:W-:Y:S01]  /*1250*/  BPT.TRAP 0x1 ;  /* 0x000000040000795c */ /* 0x000fe20000300000 */
.L_x_20:
[----:B------:R-:W4:Y:S01]  /*1260*/  S2R R5, SR_TID.X ;  /* 0x0000000000057919 */ /* 0x000f220000002100 */
[----:B------:R-:W-:Y:S01]  /*1270*/  ULDC.64 UR4, c[0x0][0x280] ;  /* 0x0000a00000047ab9 */ /* 0x000fe20000000a00 */
[----:B------:R-:W0:Y:S01]  /*1280*/  S2R R4, SR_CTAID.Y ;  /* 0x0000000000047919 */ /* 0x000e220000002600 */
[----:B------:R-:W1:Y:S01]  /*1290*/  S2R R15, SR_CTAID.X ;  /* 0x00000000000f7919 */ /* 0x000e620000002500 */
[----:B----4-:R-:W-:-:S04]  /*12a0*/  SHF.R.S32.HI R2, RZ, 0x1f, R5 ;  /* 0x0000001fff027819 */ /* 0x010fc80000011405 */
[----:B------:R-:W-:Y:S01]  /*12b0*/  LEA.HI R2, R2, R5, RZ, 0x7 ;  /* 0x0000000502027211 */ /* 0x000fe200078f38ff */
[----:B0-----:R-:W-:-:S03]  /*12c0*/  IMAD.SHL.U32 R4, R4, 0x80, RZ ;  /* 0x0000008004047824 */ /* 0x001fc600078e00ff */
[----:B------:R-:W-:Y:S01]  /*12d0*/  LOP3.LUT R2, R2, 0xffffff80, RZ, 0xc0, !PT ;  /* 0xffffff8002027812 */ /* 0x000fe200078ec0ff */
[----:B-1----:R-:W-:Y:S01]  /*12e0*/  IMAD.SHL.U32 R8, R15, 0x40, RZ ;  /* 0x000000400f087824 */ /* 0x002fe200078e00ff */
[----:B------:R-:W-:-:S03]  /*12f0*/  ISETP.GE.AND P0, PT, R4, UR5, PT ;  /* 0x0000000504007c0c */ /* 0x000fc6000bf06270 */
[----:B------:R-:W-:Y:S01]  /*1300*/  IMAD.IADD R2, R5, 0x1, -R2 ;  /* 0x0000000105027824 */ /* 0x000fe200078e0a02 */
[----:B------:R-:W-:-:S04]  /*1310*/  ISETP.GE.OR P0, PT, R8, UR4, P0 ;  /* 0x0000000408007c0c */ /* 0x000fc80008706670 */
[----:B------:R-:W-:-:S04]  /*1320*/  SHF.R.S32.HI R5, RZ, 0x1f, R2 ;  /* 0x0000001fff057819 */ /* 0x000fc80000011402 */
[----:B--2---:R-:W-:-:S04]  /*1330*/  LEA.HI R6, R5, R2, RZ, 0x2 ;  /* 0x0000000205067211 */ /* 0x004fc800078f10ff */
[--C-:B------:R-:W-:Y:S02]  /*1340*/  SHF.R.S32.HI R10, RZ, 0x2, R6.reuse ;  /* 0x00000002ff0a7819 */ /* 0x100fe40000011406 */
[----:B------:R-:W-:-:S04]  /*1350*/  SHF.R.S32.HI R7, RZ, 0x1f, R6 ;  /* 0x0000001fff077819 */ /* 0x000fc80000011406 */
[----:B------:R-:W-:-:S04]  /*1360*/  LEA.HI R7, R7, R10, RZ, 0x3 ;  /* 0x0000000a07077211 */ /* 0x000fc800078f18ff */
[----:B------:R-:W-:Y:S01]  /*1370*/  LOP3.LUT R11, R7, 0xfffffff8, RZ, 0xc0, !PT ;  /* 0xfffffff8070b7812 */ /* 0x000fe200078ec0ff */
[----:B------:R-:W-:Y:S06]  /*1380*/  @P0 EXIT ;  /* 0x000000000000094d */ /* 0x000fec0003800000 */
[----:B------:R-:W0:Y:S01]  /*1390*/  LDC.64 R16, c[0x0][0x658] ;  /* 0x00019600ff107b82 */ /* 0x000e220000000a00 */
[----:B------:R-:W-:Y:S01]  /*13a0*/  IMAD.IADD R10, R10, 0x1, -R11 ;  /* 0x000000010a0a7824 */ /* 0x000fe200078e0a0b */
[----:B------:R-:W-:Y:S02]  /*13b0*/  LOP3.LUT R7, R6, 0x7ffffffc, RZ, 0xc0, !PT ;  /* 0x7ffffffc06077812 */ /* 0x000fe400078ec0ff */
[----:B------:R-:W-:Y:S02]  /*13c0*/  LEA.HI R5, R5, R2, RZ, 0x5 ;  /* 0x0000000205057211 */ /* 0x000fe400078f28ff */
[----:B------:R-:W-:Y:S01]  /*13d0*/  SHF.R.S32.HI R11, RZ, 0x1f, R10 ;  /* 0x0000001fff0b7819 */ /* 0x000fe2000001140a */
[----:B------:R-:W-:Y:S01]  /*13e0*/  IMAD.IADD R7, R2, 0x1, -R7 ;  /* 0x0000000102077824 */ /* 0x000fe200078e0a07 */
[----:B------:R-:W-:Y:S02]  /*13f0*/  SHF.R.S32.HI R5, RZ, 0x5, R5 ;  /* 0x00000005ff057819 */ /* 0x000fe40000011405 */
[----:B---3-5:R-:W-:Y:S01]  /*1400*/  FSETP.NEU.AND P1, PT, R3, RZ, PT ;  /* 0x000000ff0300720b */ /* 0x028fe20003f2d000 */
[----:B------:R-:W-:-:S02]  /*1410*/  IMAD.SHL.U32 R7, R7, 0x2, RZ ;  /* 0x0000000207077824 */ /* 0x000fc400078e00ff */
[----:B------:R-:W-:-:S03]  /*1420*/  IMAD.WIDE R14, R15, 0x40, R10 ;  /* 0x000000400f0e7825 */ /* 0x000fc600078e020a */
[----:B------:R-:W-:Y:S01]  /*1430*/  SHF.R.S32.HI R9, RZ, 0x1f, R7 ;  /* 0x0000001fff097819 */ /* 0x000fe20000011407 */
[C---:B------:R-:W-:Y:S01]  /*1440*/  IMAD R11, R5.reuse, -0x10, -R8 ;  /* 0xfffffff0050b7824 */ /* 0x040fe200078e0a08 */
[C---:B------:R-:W-:Y:S01]  /*1450*/  IADD3 R8, P0, R4.reuse, R7, RZ ;  /* 0x0000000704087210 */ /* 0x040fe20007f1e0ff */
[----:B------:R-:W-:Y:S01]  /*1460*/  IMAD.WIDE R14, R5, 0x10, R14 ;  /* 0x00000010050e7825 */ /* 0x000fe200078e020e */
[----:B------:R-:W-:Y:S02]  /*1470*/  IADD3 R2, -R7, UR5, -R4 ;  /* 0x0000000507027c10 */ /* 0x000fe4000fffe904 */
[----:B------:R-:W-:Y:S01]  /*1480*/  LEA.HI.X.SX32 R9, R4, R9, 0x1, P0 ;  /* 0x0000000904097211 */ /* 0x000fe200000f0eff */
[-C--:B0-----:R-:W-:Y:S01]  /*1490*/  IMAD R4, R15, R16.reuse, RZ ;  /* 0x000000100f047224 */ /* 0x081fe200078e02ff */
[----:B------:R-:W-:Y:S02]  /*14a0*/  IADD3 R10, R11, UR4, -R10 ;  /* 0x000000040b0a7c10 */ /* 0x000fe4000fffe80a */
[----:B------:R-:W-:Y:S01]  /*14b0*/  ISETP.GT.AND P0, PT, R2, RZ, PT ;  /* 0x000000ff0200720c */ /* 0x000fe20003f04270 */
[----:B------:R-:W-:Y:S01]  /*14c0*/  IMAD.WIDE.U32 R12, R14, R16, R8 ;  /* 0x000000100e0c7225 */ /* 0x000fe200078e0008 */
[----:B------:R-:W-:-:S02]  /*14d0*/  SHF.L.U64.HI R11, R16, 0x3, R17 ;  /* 0x00000003100b7819 */ /* 0x000fc40000010211 */
[----:B------:R-:W-:Y:S01]  /*14e0*/  ISETP.GT.AND P2, PT, R10, RZ, P0 ;  /* 0x000000ff0a00720c */ /* 0x000fe20000744270 */
[----:B------:R-:W-:Y:S02]  /*14f0*/  IMAD R7, R14, R17, R4 ;  /* 0x000000110e077224 */ /* 0x000fe400078e0204 */
[----:B------:R-:W-:Y:S02]  /*1500*/  IMAD.SHL.U32 R16, R16, 0x8, RZ ;  /* 0x0000000810107824 */ /* 0x000fe400078e00ff */
[----:B------:R-:W-:Y:S01]  /*1510*/  IMAD.IADD R7, R13, 0x1, R7 ;  /* 0x000000010d077824 */ /* 0x000fe200078e0207 */
[----:B------:R-:W-:Y:S07]  /*1520*/  @!P1 BRA `(.L_x_22) ;  /* 0x0000002c00fc9947 */ /* 0x000fee0003800000 */
[----:B------:R-:W-:Y:S01]  /*1530*/  ULDC.64 UR6, c[0x0][0x630] ;  /* 0x00018c0000067ab9 */ /* 0x000fe20000000a00 */
[----:B------:R-:W-:Y:S01]  /*1540*/  ULDC.64 UR8, c[0x0][0x628] ;  /* 0x00018a0000087ab9 */ /* 0x000fe20000000a00 */
[----:B------:R-:W-:Y:S01]  /*1550*/  IMAD R13, R15, UR6, RZ ;  /* 0x000000060f0d7c24 */ /* 0x000fe2000f8e02ff */
[----:B------:R-:W-:Y:S01]  /*1560*/  ULDC.64 UR4, c[0x0][0x650] ;  /* 0x0001940000047ab9 */ /* 0x000fe20000000a00 */
[----:B------:R-:W-:-:S04]  /*1570*/  IMAD.WIDE.U32 R18, R14, UR6, R8 ;  /* 0x000000060e127c25 */ /* 0x000fc8000f8e0008 */
[----:B------:R-:W-:Y:S01]  /*1580*/  IMAD R13, R14, UR7, R13 ;  /* 0x000000070e0d7c24 */ /* 0x000fe2000f8e020d */
[----:B------:R-:W-:-:S03]  /*1590*/  LEA R4, P1, R18, UR8, 0x1 ;  /* 0x0000000812047c11 */ /* 0x000fc6000f8208ff */
[----:B------:R-:W-:-:S05]  /*15a0*/  IMAD.IADD R5, R19, 0x1, R13 ;  /* 0x0000000113057824 */ /* 0x000fca00078e020d */
[----:B------:R-:W-:-:S05]  /*15b0*/  LEA.HI.X R5, R18, UR9, R5, 0x1, P1 ;  /* 0x0000000912057c11 */ /* 0x000fca00088f0c05 */
[----:B------:R-:W2:Y:S01]  /*15c0*/  @P2 LDG.E.LTC128B.U16 R17, desc[UR12][R4.64] ;  /* 0x0000000c04112981 */ /* 0x000ea2000c1e1520 */
[----:B------:R-:W-:Y:S01]  /*15d0*/  ISETP.GT.AND P1, PT, R2, 0x1, PT ;  /* 0x000000010200780c */ /* 0x000fe20003f24270 */
[----:B------:R-:W-:Y:S03]  /*15e0*/  BSSY B0, `(.L_x_23) ;  /* 0x000000b000007945 */ /* 0x000fe60003800000 */
[----:B------:R-:W-:Y:S01]  /*15f0*/  ISETP.GT.AND P3, PT, R10, RZ, P1 ;  /* 0x000000ff0a00720c */ /* 0x000fe20000f64270 */
[----:B--2---:R-:W-:-:S04]  /*1600*/  IMAD.U32 R6, R17, 0x10000, RZ ;  /* 0x0001000011067824 */ /* 0x004fc800078e00ff */
[----:B------:R-:W-:Y:S01]  /*1610*/  FMUL R19, R6, R3 ;  /* 0x0000000306137220 */ /* 0x000fe20000400000 */
[----:B------:R-:W-:-:S03]  /*1620*/  LEA R6, P4, R12, UR4, 0x1 ;  /* 0x000000040c067c11 */ /* 0x000fc6000f8808ff */
[----:B------:R-:W-:Y:S01]  /*1630*/  FFMA R19, R24, R0, R19 ;  /* 0x0000000018137223 */ /* 0x000fe20000000013 */
[----:B------:R-:W-:-:S04]  /*1640*/  LEA.HI.X R7, R12, UR5, R7, 0x1, P4 ;  /* 0x000000050c077c11 */ /* 0x000fc8000a0f0c07 */
[----:B------:R-:W-:-:S05]  /*1650*/  F2FP.BF16.F32.PACK_AB R19, RZ, R19 ;  /* 0x00000013ff13723e */ /* 0x000fca00000010ff */
[----:B------:R0:W-:Y:S01]  /*1660*/  @P2 STG.E.U16 desc[UR12][R6.64], R19 ;  /* 0x0000001306002986 */ /* 0x0001e2000c10150c */
[----:B------:R-:W-:Y:S05]  /*1670*/  @!P3 BRA `(.L_x_24) ;  /* 0x000000000004b947 */ /* 0x000fea0003800000 */
[----:B------:R1:W5:Y:S02]  /*1680*/  LDG.E.LTC128B.U16 R17, desc[UR12][R4.64+0x2] ;  /* 0x0000020c04117981 */ /* 0x000364000c1e1520 */
.L_x_24:
[----:B------:R-:W-:Y:S05]  /*1690*/  BSYNC B0 ;  /* 0x0000000000007941 */ /* 0x000fea0003800000 */
.L_x_23:
[----:B------:R-:W-:Y:S01]  /*16a0*/  USHF.L.U32 UR5, UR6, 0x3, URZ ;  /* 0x0000000306057899 */ /* 0x000fe2000800063f */
[----:B-----5:R-:W-:Y:S01]  /*16b0*/  IMAD.U32 R12, R17, 0x10000, RZ ;  /* 0x00010000110c7824 */ /* 0x020fe200078e00ff */
[----:B------:R-:W-:Y:S01]  /*16c0*/  USHF.L.U64.HI UR4, UR6, 0x3, UR7 ;  /* 0x0000000306047899 */ /* 0x000fe20008010207 */
[----:B------:R-:W-:Y:S02]  /*16d0*/  ISETP.GT.AND P0, PT, R10, 0x8, P0 ;  /* 0x000000080a00780c */ /* 0x000fe40000704270 */
[----:B------:R-:W-:Y:S01]  /*16e0*/  FMUL R12, R12, R3 ;  /* 0x000000030c0c7220 */ /* 0x000fe20000400000 */
[----:B------:R-:W-:Y:S02]  /*16f0*/  IMAD.U32 R18, RZ, RZ, UR5 ;  /* 0x00000005ff127e24 */ /* 0x000fe4000f8e00ff */
[----:B0-----:R-:W-:Y:S02]  /*1700*/  IMAD.U32 R19, RZ, RZ, UR4 ;  /* 0x00000004ff137e24 */ /* 0x001fe4000f8e00ff */
[----:B------:R-:W-:Y:S01]  /*1710*/  FFMA R12, R25, R0, R12 ;  /* 0x00000000190c7223 */ /* 0x000fe2000000000c */
[----:B------:R-:W-:-:S04]  /*1720*/  IMAD.WIDE.U32 R18, R14, UR6, R18 ;  /* 0x000000060e127c25 */ /* 0x000fc8000f8e0012 */
[----:B------:R-:W-:Y:S02]  /*1730*/  F2FP.BF16.F32.PACK_AB R12, RZ, R12 ;  /* 0x0000000cff0c723e */ /* 0x000fe400000010ff */
[----:B------:R-:W-:Y:S02]  /*1740*/  IADD3 R14, P2, R8, R18, RZ ;  /* 0x00000012080e7210 */ /* 0x000fe40007f5e0ff */
[----:B------:R-:W-:Y:S02]  /*1750*/  PRMT R15, R12, 0x7610, R15 ;  /* 0x000076100c0f7816 */ /* 0x000fe4000000000f */
[----:B------:R-:W-:Y:S02]  /*1760*/  IADD3.X R9, R9, R13, R19, P2, !PT ;  /* 0x0000000d09097210 */ /* 0x000fe400017fe413 */
[C---:B------:R-:W-:Y:S01]  /*1770*/  LEA R8, P2, R14.reuse, UR8, 0x1 ;  /* 0x000000080e087c11 */ /* 0x040fe2000f8408ff */
[----:B------:R0:W-:Y:S03]  /*1780*/  @P3 STG.E.U16 desc[UR12][R6.64+0x2], R15 ;  /* 0x0000020f06003986 */ /* 0x0001e6000c10150c */
[----:B------:R-:W-:-:S02]  /*1790*/  LEA.HI.X R9, R14, UR9, R9, 0x1, P2 ;  /* 0x000000090e097c11 */ /* 0x000fc400090f0c09 */
[----:B------:R-:W-:-:S06]  /*17a0*/  PRMT R14, R17, 0x7610, R14 ;  /* 0x00007610110e7816 */ /* 0x000fcc000000000e */
[----:B------:R-:W2:Y:S01]  /*17b0*/  @P0 LDG.E.LTC128B.U16 R14, desc[UR12][R8.64] ;  /* 0x0000000c080e0981 */ /* 0x000ea2000c1e1520 */
[C---:B------:R-:W-:Y:S01]  /*17c0*/  SHF.L.U64.HI R11, R16.reuse, 0x1, R11 ;  /* 0x00000001100b7819 */ /* 0x040fe2000001020b */
[----:B------:R-:W-:Y:S01]  /*17d0*/  BSSY B0, `(.L_x_25) ;  /* 0x000000b000007945 */ /* 0x000fe20003800000 */
[----:B------:R-:W-:Y:S02]  /*17e0*/  LEA R16, P2, R16, R6, 0x1 ;  /* 0x0000000610107211 */ /* 0x000fe400078408ff */
[----:B------:R-:W-:-:S03]  /*17f0*/  ISETP.GT.AND P1, PT, R10, 0x8, P1 ;  /* 0x000000080a00780c */ /* 0x000fc60000f24270 */
[----:B------:R-:W-:Y:S02]  /*1800*/  IMAD.X R17, R11, 0x1, R7, P2 ;  /* 0x000000010b117824 */ /* 0x000fe400010e0607 */
[----:B--2---:R-:W-:-:S04]  /*1810*/  IMAD.U32 R12, R14, 0x10000, RZ ;  /* 0x000100000e0c7824 */ /* 0x004fc800078e00ff */
[----:B------:R-:W-:-:S04]  /*1820*/  FMUL R13, R12, R3 ;  /* 0x000000030c0d7220 */ /* 0x000fc80000400000 */
[----:B------:R-:W-:-:S05]  /*1830*/  FFMA R13, R26, R0, R13 ;  /* 0x000000001a0d7223 */ /* 0x000fca000000000d */
[----:B------:R-:W-:-:S05]  /*1840*/  F2FP.BF16.F32.PACK_AB R13, RZ, R13 ;  /* 0x0000000dff0d723e */ /* 0x000fca00000010ff */
[----:B------:R0:W-:Y:S01]  /*1850*/  @P0 STG.E.U16 desc[UR12][R16.64], R13 ;  /* 0x0000000d10000986 */ /* 0x0001e2000c10150c */
[----:B------:R-:W-:Y:S05]  /*1860*/  @!P1 BRA `(.L_x_26) ;  /* 0x0000000000049947 */ /* 0x000fea0003800000 */
[----:B------:R2:W5:Y:S02]  /*1870*/  LDG.E.LTC128B.U16 R14, desc[UR12][R8.64+0x2] ;  /* 0x0000020c080e7981 */ /* 0x000564000c1e1520 */
.L_x_26:
[----:B------:R-:W-:Y:S05]  /*1880*/  BSYNC B0 ;  /* 0x0000000000007941 */ /* 0x000fea0003800000 */
.L_x_25:
[----:B-----5:R-:W-:Y:S01]  /*1890*/  IMAD.U32 R12, R14, 0x10000, RZ ;  /* 0x000100000e0c7824 */ /* 0x020fe200078e00ff */
[----:B------:R-:W-:Y:S01]  /*18a0*/  ISETP.GT.AND P0, PT, R2, 0x8, PT ;  /* 0x000000080200780c */ /* 0x000fe20003f04270 */
[----:B0-----:R-:W-:Y:S01]  /*18b0*/  @P1 IMAD.MOV.U32 R13, RZ, RZ, R17 ;  /* 0x000000ffff0d1224 */ /* 0x001fe200078e0011 */
[----:B------:R-:W-:Y:S01]  /*18c0*/  BSSY B0, `(.L_x_27) ;  /* 0x000000a000007945 */ /* 0x000fe20003800000 */
[----:B------:R-:W-:Y:S01]  /*18d0*/  FMUL R12, R12, R3 ;  /* 0x000000030c0c7220 */ /* 0x000fe20000400000 */
[----:B------:R-:W-:-:S03]  /*18e0*/  ISETP.GT.AND P2, PT, R10, RZ, P0 ;  /* 0x000000ff0a00720c */ /* 0x000fc60000744270 */
[----:B------:R-:W-:-:S05]  /*18f0*/  FFMA R12, R27, R0, R12 ;  /* 0x000000001b0c7223 */ /* 0x000fca000000000c */
[----:B------:R-:W-:-:S04]  /*1900*/  F2FP.BF16.F32.PACK_AB R12, RZ, R12 ;  /* 0x0000000cff0c723e */ /* 0x000fc800000010ff */
[----:B------:R-:W-:Y:S01]  /*1910*/  PRMT R11, R12, 0x7610, R11 ;  /* 0x000076100c0b7816 */ /* 0x000fe2000000000b */
[----:B------:R-:W-:-:S05]  /*1920*/  @P1 IMAD.MOV.U32 R12, RZ, RZ, R16 ;  /* 0x000000ffff0c1224 */ /* 0x000fca00078e0010 */
[----:B------:R0:W-:Y:S01]  /*1930*/  @P1 STG.E.U16 desc[UR12][R12.64+0x2], R11 ;  /* 0x0000020b0c001986 */ /* 0x0001e2000c10150c */
[----:B------:R-:W-:Y:S05]  /*1940*/  @!P2 BRA `(.L_x_28) ;  /* 0x000000000004a947 */ /* 0x000fea0003800000 */
[----:B------:R3:W5:Y:S02]  /*1950*/  LDG.E.LTC128B.U16 R14, desc[UR12][R4.64+0x10] ;  /* 0x0000100c040e7981 */ /* 0x000764000c1e1520 */
.L_x_28:
[----:B------:R-:W-:Y:S05]  /*1960*/  BSYNC B0 ;  /* 0x0000000000007941 */ /* 0x000fea0003800000 */
.L_x_27:
[----:B0----5:R-:W-:Y:S01]  /*1970*/  IMAD.U32 R12, R14, 0x10000, RZ ;  /* 0x000100000e0c7824 */ /* 0x021fe200078e00ff */
[----:B------:R-:W-:Y:S01]  /*1980*/  ISETP.GT.AND P1, PT, R2, 0x9, PT ;  /* 0x000000090200780c */ /* 0x000fe20003f24270 */
[----:B------:R-:W-:Y:S02]  /*1990*/  BSSY B0, `(.L_x_29) ;  /* 0x0000008000007945 */ /* 0x000fe40003800000 */
[----:B------:R-:W-:Y:S01]  /*19a0*/  FMUL R11, R12, R3 ;  /* 0x000000030c0b7220 */ /* 0x000fe20000400000 */
[----:B------:R-:W-:-:S03]  /*19b0*/  ISETP.GT.AND P3, PT, R10, RZ, P1 ;  /* 0x000000ff0a00720c */ /* 0x000fc60000f64270 */
[----:B------:R-:W-:-:S05]  /*19c0*/  FFMA R11, R28, R0, R11 ;  /* 0x000000001c0b7223 */ /* 0x000fca000000000b */
[----:B------:R-:W-:-:S05]  /*19d0*/  F2FP.BF16.F32.PACK_AB R11, RZ, R11 ;  /* 0x0000000bff0b723e */ /* 0x000fca00000010ff */
[----:B------:R0:W-:Y:S01]  /*19e0*/  @P2 STG.E.U16 desc[UR12][R6.64+0x10], R11 ;  /* 0x0000100b06002986 */ /* 0x0001e2000c10150c */
[----:B------:R-:W-:Y:S05]  /*19f0*/  @!P3 BRA `(.L_x_30) ;  /* 0x000000000004b947 */ /* 0x000fea0003800000 */
[----:B------:R4:W5:Y:S02]  /*1a00*/  LDG.E.LTC128B.U16 R14, desc[UR12][R4.64+0x12] ;  /* 0x0000120c040e7981 */ /* 0x000964000c1e1520 */
.L_x_30:
[----:B------:R-:W-:Y:S05]  /*1a10*/  BSYNC B0 ;  /* 0x0000000000007941 */ /* 0x000fea0003800000 */
.L_x_29:
[----:B-----5:R-:W-:Y:S01]  /*1a20*/  IMAD.U32 R12, R14, 0x10000, RZ ;  /* 0x000100000e0c7824 */ /* 0x020fe200078e00ff */
[----:B------:R-:W-:Y:S01]  /*1a30*/  ISETP.GT.AND P0, PT, R10, 0x8, P0 ;  /* 0x000000080a00780c */ /* 0x000fe20000704270 */
[----:B------:R-:W-:Y:S02]  /*1a40*/  BSSY B0, `(.L_x_31) ;  /* 0x0000007000007945 */ /* 0x000fe40003800000 */
[----:B------:R-:W-:-:S04]  /*1a50*/  FMUL R12, R12, R3 ;  /* 0x000000030c0c7220 */ /* 0x000fc80000400000 */
[----:B------:R-:W-:-:S05]  /*1a60*/  FFMA R12, R29, R0, R12 ;  /* 0x000000001d0c7223 */ /* 0x000fca000000000c */
[----:B------:R-:W-:-:S05]  /*1a70*/  F2FP.BF16.F32.PACK_AB R12, RZ, R12 ;  /* 0x0000000cff0c723e */ /* 0x000fca00000010ff */
[----:B------:R0:W-:Y:S01]  /*1a80*/  @P3 STG.E.U16 desc[UR12][R6.64+0x12], R12 ;  /* 0x0000120c06003986 */ /* 0x0001e2000c10150c */
[----:B------:R-:W-:Y:S05]  /*1a90*/  @!P0 BRA `(.L_x_32) ;  /* 0x0000000000048947 */ /* 0x000fea0003800000 */
[----:B------:R0:W5:Y:S02]  /*1aa0*/  LDG.E.LTC128B.U16 R14, desc[UR12][R8.64+0x10] ;  /* 0x0000100c080e7981 */ /* 0x000164000c1e1520 */
.L_x_32:
[----:B------:R-:W-:Y:S05]  /*1ab0*/  BSYNC B0 ;  /* 0x0000000000007941 */ /* 0x000fea0003800000 */
.L_x_31:
[----:B0----5:R-:W-:Y:S01]  /*1ac0*/  IMAD.U32 R12, R14, 0x10000, RZ ;  /* 0x000100000e0c7824 */ /* 0x021fe200078e00ff */
[----:B------:R-:W-:Y:S01]  /*1ad0*/  ISETP.GT.AND P1, PT, R10, 0x8, P1 ;  /* 0x000000080a00780c */ /* 0x000fe20000f24270 */
[----:B------:R-:W-:Y:S01]  /*1ae0*/  @P0 IMAD.MOV.U32 R13, RZ, RZ, R17 ;  /* 0x000000ffff0d0224 */ /* 0x000fe200078e0011 */
[----:B------:R-:W-:Y:S01]  /*1af0*/  BSSY B0, `(.L_x_33) ;  /* 0x0000008000007945 */ /* 0x000fe20003800000 */
[----:B------:R-:W-:Y:S01]  /*1b00*/  FMUL R11, R12, R3 ;  /* 0x000000030c0b7220 */ /* 0x000fe20000400000 */
[----:B------:R-:W-:-:S03]  /*1b10*/  @P0 IMAD.MOV.U32 R12, RZ, RZ, R16 ;  /* 0x000000ffff0c0224 */ /* 0x000fc600078e0010 */
[----:B------:R-:W-:-:S05]  /*1b20*/  FFMA R11, R30, R0, R11 ;  /* 0x000000001e0b7223 */ /* 0x000fca000000000b */
[----:B------:R-:W-:-:S05]  /*1b30*/  F2FP.BF16.F32.PACK_AB R11, RZ, R11 ;  /* 0x0000000bff0b723e */ /* 0x000fca00000010ff */
[----:B------:R0:W-:Y:S01]  /*1b40*/  @P0 STG.E.U16 desc[UR12][R12.64+0x10], R11 ;  /* 0x0000100b0c000986 */ /* 0x0001e2000c10150c */
[----:B------:R-:W-:Y:S05]  /*1b50*/  @!P1 BRA `(.L_x_34) ;  /* 0x0000000000049947 */ /* 0x000fea0003800000 */
[----:B------:R0:W5:Y:S02]  /*1b60*/  LDG.E.LTC128B.U16 R14, desc[UR12][R8.64+0x12] ;  /* 0x0000120c080e7981 */ /* 0x000164000c1e1520 */
.L_x_34:
[----:B------:R-:W-:Y:S05]  /*1b70*/  BSYNC B0 ;  /* 0x0000000000007941 */ /* 0x000fea0003800000 */
.L_x_33:
[----:B0----5:R-:W-:Y:S01]  /*1b80*/  IMAD.U32 R12, R14, 0x10000, RZ ;  /* 0x000100000e0c7824 */ /* 0x021fe200078e00ff */
[----:B------:R-:W-:Y:S01]  /*1b90*/  ISETP.GT.AND P0, PT, R2, 0x10, PT ;  /* 0x000000100200780c */ /* 0x000fe20003f04270 */
[----:B------:R-:W-:Y:S01]  /*1ba0*/  @P1 IMAD.MOV.U32 R13, RZ, RZ, R17 ;  /* 0x000000ffff0d1224 */ /* 0x000fe200078e0011 */
        /* <DEDUP_REMOVED lines=10> */
.L_x_36:
[----:B------:R-:W-:Y:S05]  /*1c50*/  BSYNC B0 ;  /* 0x0000000000007941 */ /* 0x000fea0003800000 */
.L_x_35:
        /* <DEDUP_REMOVED lines=10> */
.L_x_38:
[----:B------:R-:W-:Y:S05]  /*1d00*/  BSYNC B0 ;  /* 0x0000000000007941 */ /* 0x000fea0003800000 */
.L_x_37:
        /* <DEDUP_REMOVED lines=9> */
.L_x_40:
[----:B------:R-:W-:Y:S05]  /*1da0*/  BSYNC B0 ;  /* 0x0000000000007941 */ /* 0x000fea0003800000 */
.L_x_39:
        /* <DEDUP_REMOVED lines=11> */
.L_x_42:
[----:B------:R-:W-:Y:S05]  /*1e60*/  BSYNC B0 ;  /* 0x0000000000007941 */ /* 0x000fea0003800000 */
.L_x_41:
        /* <DEDUP_REMOVED lines=13> */
.L_x_44:
[----:B------:R-:W-:Y:S05]  /*1f40*/  BSYNC B0 ;  /* 0x0000000000007941 */ /* 0x000fea0003800000 */
.L_x_43:
        /* <DEDUP_REMOVED lines=10> */
.L_x_46:
[----:B------:R-:W-:Y:S05]  /*1ff0*/  BSYNC B0 ;  /* 0x0000000000007941 */ /* 0x000fea0003800000 */
.L_x_45:
        /* <DEDUP_REMOVED lines=9> */
.L_x_48:
[----:B------:R-:W-:Y:S05]  /*2090*/  BSYNC B0 ;  /* 0x0000000000007941 */ /* 0x000fea0003800000 */
.L_x_47:
        /* <DEDUP_REMOVED lines=11> */
.L_x_50:
[----:B------:R-:W-:Y:S05]  /*2150*/  BSYNC B0 ;  /* 0x0000000000007941 */ /* 0x000fea0003800000 */
.L_x_49:
        /* <DEDUP_REMOVED lines=13> */
.L_x_52:
[----:B------:R-:W-:Y:S05]  /*2230*/  BSYNC B0 ;  /* 0x0000000000007941 */ /* 0x000fea0003800000 */
.L_x_51:
        /* <DEDUP_REMOVED lines=10> */
.L_x_54:
[----:B------:R-:W-:Y:S05]  /*22e0*/  BSYNC B0 ;  /* 0x0000000000007941 */ /* 0x000fea0003800000 */
.L_x_53:
        /* <DEDUP_REMOVED lines=9> */
.L_x_56:
[----:B------:R-:W-:Y:S05]  /*2380*/  BSYNC B0 ;  /* 0x0000000000007941 */ /* 0x000fea0003800000 */
.L_x_55:
        /* <DEDUP_REMOVED lines=11> */
.L_x_58:
[----:B------:R-:W-:Y:S05]  /*2440*/  BSYNC B0 ;  /* 0x0000000000007941 */ /* 0x000fea0003800000 */
.L_x_57:
        /* <DEDUP_REMOVED lines=13> */
.L_x_60:
[----:B------:R-:W-:Y:S05]  /*2520*/  BSYNC B0 ;  /* 0x0000000000007941 */ /* 0x000fea0003800000 */
.L_x_59:
        /* <DEDUP_REMOVED lines=10> */
.L_x_62:
[----:B------:R-:W-:Y:S05]  /*25d0*/  BSYNC B0 ;  /* 0x0000000000007941 */ /* 0x000fea0003800000 */
.L_x_61:
        /* <DEDUP_REMOVED lines=9> */
.L_x_64:
[----:B------:R-:W-:Y:S05]  /*2670*/  BSYNC B0 ;  /* 0x0000000000007941 */ /* 0x000fea0003800000 */
.L_x_63:
        /* <DEDUP_REMOVED lines=11> */
.L_x_66:
[----:B------:R-:W-:Y:S05]  /*2730*/  BSYNC B0 ;  /* 0x0000000000007941 */ /* 0x000fea0003800000 */
.L_x_65:
        /* <DEDUP_REMOVED lines=13> */
.L_x_68:
[----:B------:R-:W-:Y:S05]  /*2810*/  BSYNC B0 ;  /* 0x0000000000007941 */ /* 0x000fea0003800000 */
.L_x_67:
        /* <DEDUP_REMOVED lines=10> */
.L_x_70:
[----:B------:R-:W-:Y:S05]  /*28c0*/  BSYNC B0 ;  /* 0x0000000000007941 */ /* 0x000fea0003800000 */
.L_x_69:
        /* <DEDUP_REMOVED lines=9> */
.L_x_72:
[----:B------:R-:W-:Y:S05]  /*2960*/  BSYNC B0 ;  /* 0x0000000000007941 */ /* 0x000fea0003800000 */
.L_x_71:
        /* <DEDUP_REMOVED lines=11> */
.L_x_74:
[----:B------:R-:W-:Y:S05]  /*2a20*/  BSYNC B0 ;  /* 0x0000000000007941 */ /* 0x000fea0003800000 */
.L_x_73:
        /* <DEDUP_REMOVED lines=13> */
.L_x_76:
[----:B------:R-:W-:Y:S05]  /*2b00*/  BSYNC B0 ;  /* 0x0000000000007941 */ /* 0x000fea0003800000 */
.L_x_75:
        /* <DEDUP_REMOVED lines=10> */
.L_x_78:
[----:B------:R-:W-:Y:S05]  /*2bb0*/  BSYNC B0 ;  /* 0x0000000000007941 */ /* 0x000fea0003800000 */
.L_x_77:
        /* <DEDUP_REMOVED lines=9> */
.L_x_80:
[----:B------:R-:W-:Y:S05]  /*2c50*/  BSYNC B0 ;  /* 0x0000000000007941 */ /* 0x000fea0003800000 */
.L_x_79:
        /* <DEDUP_REMOVED lines=11> */
.L_x_82:
[----:B------:R-:W-:Y:S05]  /*2d10*/  BSYNC B0 ;  /* 0x0000000000007941 */ /* 0x000fea0003800000 */
.L_x_81:
        /* <DEDUP_REMOVED lines=13> */
.L_x_84:
[----:B------:R-:W-:Y:S05]  /*2df0*/  BSYNC B0 ;  /* 0x0000000000007941 */ /* 0x000fea0003800000 */
.L_x_83:
        /* <DEDUP_REMOVED lines=10> */
.L_x_86:
[----:B------:R-:W-:Y:S05]  /*2ea0*/  BSYNC B0 ;  /* 0x0000000000007941 */ /* 0x000fea0003800000 */
.L_x_85:
        /* <DEDUP_REMOVED lines=9> */
.L_x_88:
[----:B------:R-:W-:Y:S05]  /*2f40*/  BSYNC B0 ;  /* 0x0000000000007941 */ /* 0x000fea0003800000 */
.L_x_87:
        /* <DEDUP_REMOVED lines=11> */
.L_x_90:
[----:B------:R-:W-:Y:S05]  /*3000*/  BSYNC B0 ;  /* 0x0000000000007941 */ /* 0x000fea0003800000 */
.L_x_89:
        /* <DEDUP_REMOVED lines=13> */
.L_x_92:
[----:B------:R-:W-:Y:S05]  /*30e0*/  BSYNC B0 ;  /* 0x0000000000007941 */ /* 0x000fea0003800000 */
.L_x_91:
        /* <DEDUP_REMOVED lines=10> */
.L_x_94:
[----:B------:R-:W-:Y:S05]  /*3190*/  BSYNC B0 ;  /* 0x0000000000007941 */ /* 0x000fea0003800000 */
.L_x_93:
        /* <DEDUP_REMOVED lines=9> */
.L_x_96:
[----:B------:R-:W-:Y:S05]  /*3230*/  BSYNC B0 ;  /* 0x0000000000007941 */ /* 0x000fea0003800000 */
.L_x_95:
        /* <DEDUP_REMOVED lines=11> */
.L_x_98:
[----:B------:R-:W-:Y:S05]  /*32f0*/  BSYNC B0 ;  /* 0x0000000000007941 */ /* 0x000fea0003800000 */
.L_x_97:
        /* <DEDUP_REMOVED lines=13> */
.L_x_100:
[----:B------:R-:W-:Y:S05]  /*33d0*/  BSYNC B0 ;  /* 0x0000000000007941 */ /* 0x000fea0003800000 */
.L_x_99:
        /* <DEDUP_REMOVED lines=10> */
.L_x_102:
[----:B------:R-:W-:Y:S05]  /*3480*/  BSYNC B0 ;  /* 0x0000000000007941 */ /* 0x000fea0003800000 */
.L_x_101:
        /* <DEDUP_REMOVED lines=9> */
.L_x_104:
[----:B------:R-:W-:Y:S05]  /*3520*/  BSYNC B0 ;  /* 0x0000000000007941 */ /* 0x000fea0003800000 */
.L_x_103:
        /* <DEDUP_REMOVED lines=11> */
.L_x_106:
[----:B------:R-:W-:Y:S05]  /*35e0*/  BSYNC B0 ;  /* 0x0000000000007941 */ /* 0x000fea0003800000 */
.L_x_105:
        /* <DEDUP_REMOVED lines=13> */
.L_x_108:
[----:B------:R-:W-:Y:S05]  /*36c0*/  BSYNC B0 ;  /* 0x0000000000007941 */ /* 0x000fea0003800000 */
.L_x_107:
        /* <DEDUP_REMOVED lines=10> */
.L_x_110:
[----:B------:R-:W-:Y:S05]  /*3770*/  BSYNC B0 ;  /* 0x0000000000007941 */ /* 0x000fea0003800000 */
.L_x_109:
        /* <DEDUP_REMOVED lines=9> */
.L_x_112:
[----:B------:R-:W-:Y:S05]  /*3810*/  BSYNC B0 ;  /* 0x0000000000007941 */ /* 0x000fea0003800000 */
.L_x_111:
        /* <DEDUP_REMOVED lines=11> */
.L_x_114:
[----:B------:R-:W-:Y:S05]  /*38d0*/  BSYNC B0 ;  /* 0x0000000000007941 */ /* 0x000fea0003800000 */
.L_x_113:
        /* <DEDUP_REMOVED lines=13> */
.L_x_116:
[----:B------:R-:W-:Y:S05]  /*39b0*/  BSYNC B0 ;  /* 0x0000000000007941 */ /* 0x000fea0003800000 */
.L_x_115:
        /* <DEDUP_REMOVED lines=10> */
.L_x_118:
[----:B------:R-:W-:Y:S05]  /*3a60*/  BSYNC B0 ;  /* 0x0000000000007941 */ /* 0x000fea0003800000 */
.L_x_117:
        /* <DEDUP_REMOVED lines=9> */
.L_x_120:
[----:B------:R-:W-:Y:S05]  /*3b00*/  BSYNC B0 ;  /* 0x0000000000007941 */ /* 0x000fea0003800000 */
.L_x_119:
        /* <DEDUP_REMOVED lines=11> */
.L_x_122:
[----:B------:R-:W-:Y:S05]  /*3bc0*/  BSYNC B0 ;  /* 0x0000000000007941 */ /* 0x000fea0003800000 */
.L_x_121:
        /* <DEDUP_REMOVED lines=13> */
.L_x_124:
[----:B------:R-:W-:Y:S05]  /*3ca0*/  BSYNC B0 ;  /* 0x0000000000007941 */ /* 0x000fea0003800000 */
.L_x_123:
        /* <DEDUP_REMOVED lines=10> */
.L_x_126:
[----:B------:R-:W-:Y:S05]  /*3d50*/  BSYNC B0 ;  /* 0x0000000000007941 */ /* 0x000fea0003800000 */
.L_x_125:
        /* <DEDUP_REMOVED lines=9> */
.L_x_128:
[----:B------:R-:W-:Y:S05]  /*3df0*/  BSYNC B0 ;  /* 0x0000000000007941 */ /* 0x000fea0003800000 */
.L_x_127:
        /* <DEDUP_REMOVED lines=11> */
.L_x_130:
[----:B------:R-:W-:Y:S05]  /*3eb0*/  BSYNC B0 ;  /* 0x0000000000007941 */ /* 0x000fea0003800000 */
.L_x_129:
        /* <DEDUP_REMOVED lines=13> */
.L_x_132:
[----:B------:R-:W-:Y:S05]  /*3f90*/  BSYNC B0 ;  /* 0x0000000000007941 */ /* 0x000fea0003800000 */
.L_x_131:
        /* <DEDUP_REMOVED lines=10> */
.L_x_134:
[----:B------:R-:W-:Y:S05]  /*4040*/  BSYNC B0 ;  /* 0x0000000000007941 */ /* 0x000fea0003800000 */
.L_x_133:
        /* <DEDUP_REMOVED lines=9> */
.L_x_136:
[----:B------:R-:W-:Y:S05]  /*40e0*/  BSYNC B0 ;  /* 0x0000000000007941 */ /* 0x000fea0003800000 */
.L_x_135:
        /* <DEDUP_REMOVED lines=11> */
.L_x_138:
[----:B------:R-:W-:Y:S05]  /*41a0*/  BSYNC B0 ;  /* 0x0000000000007941 */ /* 0x000fea0003800000 */
.L_x_137:
        /* <DEDUP_REMOVED lines=13> */
.L_x_140:
[----:B------:R-:W-:Y:S05]  /*4280*/  BSYNC B0 ;  /* 0x0000000000007941 */ /* 0x000fea0003800000 */
.L_x_139:
        /* <DEDUP_REMOVED lines=10> */
.L_x_142:
[----:B------:R-:W-:Y:S05]  /*4330*/  BSYNC B0 ;  /* 0x0000000000007941 */ /* 0x000fea0003800000 */
.L_x_141:
        /* <DEDUP_REMOVED lines=9> */
.L_x_144:
[----:B------:R-:W-:Y:S05]  /*43d0*/  BSYNC B0 ;  /* 0x0000000000007941 */ /* 0x000fea0003800000 */
.L_x_143:
[----:B0----5:R-:W-:Y:S01]  /*43e0*/  IMAD.U32 R2, R14, 0x10000, RZ ;  /* 0x000100000e027824 */ /* 0x021fe200078e00ff */
[----:B------:R-:W-:Y:S01]  /*43f0*/  ISETP.GT.AND P1, PT, R10, 0x8, P1 ;  /* 0x000000080a00780c */ /* 0x000fe20000f24270 */
[----:B-1-34-:R-:W-:Y:S01]  /*4400*/  @P0 IMAD.MOV.U32 R4, RZ, RZ, R16 ;  /* 0x000000ffff040224 */ /* 0x01afe200078e0010 */
[----:B------:R-:W-:Y:S01]  /*4410*/  BSSY B0, `(.L_x_145) ;  /* 0x0000009000007945 */ /* 0x000fe20003800000 */
[----:B------:R-:W-:-:S04]  /*4420*/  FMUL R5, R2, R3 ;  /* 0x0000000302057220 */ /* 0x000fc80000400000 */
[----:B------:R-:W-:-:S05]  /*4430*/  FFMA R5, R86, R0, R5 ;  /* 0x0000000056057223 */ /* 0x000fca0000000005 */
[----:B------:R-:W-:-:S04]  /*4440*/  F2FP.BF16.F32.PACK_AB R5, RZ, R5 ;  /* 0x00000005ff05723e */ /* 0x000fc800000010ff */
[----:B------:R-:W-:Y:S01]  /*4450*/  PRMT R2, R5, 0x7610, R2 ;  /* 0x0000761005027816 */ /* 0x000fe20000000002 */
[----:B------:R-:W-:-:S05]  /*4460*/  @P0 IMAD.MOV.U32 R5, RZ, RZ, R17 ;  /* 0x000000ffff050224 */ /* 0x000fca00078e0011 */
[----:B------:R0:W-:Y:S01]  /*4470*/  @P0 STG.E.U16 desc[UR12][R4.64+0xf0], R2 ;  /* 0x0000f00204000986 */ /* 0x0001e2000c10150c */
[----:B------:R-:W-:Y:S05]  /*4480*/  @!P1 BRA `(.L_x_146) ;  /* 0x0000000000049947 */ /* 0x000fea0003800000 */
[----:B------:R1:W5:Y:S02]  /*4490*/  LDG.E.LTC128B.U16 R14, desc[UR12][R8.64+0xf2] ;  /* 0x0000f20c080e7981 */ /* 0x000364000c1e1520 */
.L_x_146:
[----:B------:R-:W-:Y:S05]  /*44a0*/  BSYNC B0 ;  /* 0x0000000000007941 */ /* 0x000fea0003800000 */
.L_x_145:
[----:B-----5:R-:W-:-:S04]  /*44b0*/  IMAD.U32 R14, R14, 0x10000, RZ ;  /* 0x000100000e0e7824 */ /* 0x020fc800078e00ff */
[----:B------:R-:W-:-:S04]  /*44c0*/  FMUL R14, R14, R3 ;  /* 0x000000030e0e7220 */ /* 0x000fc80000400000 */
[----:B------:R-:W-:Y:S01]  /*44d0*/  FFMA R14, R87, R0, R14 ;  /* 0x00000000570e7223 */ /* 0x000fe2000000000e */
[----:B------:R-:W-:Y:S06]  /*44e0*/  @!P1 EXIT ;  /* 0x000000000000994d */ /* 0x000fec0003800000 */
[----:B------:R-:W-:-:S05]  /*44f0*/  F2FP.BF16.F32.PACK_AB R14, RZ, R14 ;  /* 0x0000000eff0e723e */ /* 0x000fca00000010ff */
[----:B------:R-:W-:Y:S01]  /*4500*/  STG.E.U16 desc[UR12][R16.64+0xf2], R14 ;  /* 0x0000f20e10007986 */ /* 0x000fe2000c10150c */
[----:B------:R-:W-:Y:S05]  /*4510*/  EXIT ;  /* 0x000000000000794d */ /* 0x000fea0003800000 */
.L_x_22:
[----:B------:R-:W-:Y:S01]  /*4520*/  ISETP.GT.AND P3, PT, R2, 0x1, PT ;  /* 0x000000010200780c */ /* 0x000fe20003f64270 */
[----:B------:R-:W-:Y:S01]  /*4530*/  ULDC.64 UR4, c[0x0][0x650] ;  /* 0x0001940000047ab9 */ /* 0x000fe20000000a00 */
[-C--:B------:R-:W-:Y:S01]  /*4540*/  FMUL R24, R24, R0.reuse ;  /* 0x0000000018187220 */ /* 0x080fe20000400000 */
[-C--:B------:R-:W-:Y:S01]  /*4550*/  FMUL R25, R25, R0.reuse ;  /* 0x0000000019197220 */ /* 0x080fe20000400000 */
[----:B------:R-:W-:Y:S01]  /*4560*/  ISETP.GT.AND P4, PT, R10, RZ, P3 ;  /* 0x000000ff0a00720c */ /* 0x000fe20001f84270 */
[-C--:B------:R-:W-:Y:S01]  /*4570*/  FMUL R26, R26, R0.reuse ;  /* 0x000000001a1a7220 */ /* 0x080fe20000400000 */
[----:B------:R-:W-:Y:S01]  /*4580*/  LEA R4, P1, R12, UR4, 0x1 ;  /* 0x000000040c047c11 */ /* 0x000fe2000f8208ff */
[----:B------:R-:W-:Y:S01]  /*4590*/  FMUL R27, R27, R0 ;  /* 0x000000001b1b7220 */ /* 0x000fe20000400000 */
[----:B------:R-:W-:Y:S01]  /*45a0*/  F2FP.BF16.F32.PACK_AB R24, RZ, R24 ;  /* 0x00000018ff18723e */ /* 0x000fe200000010ff */
[-C--:B------:R-:W-:Y:S01]  /*45b0*/  FMUL R28, R28, R0.reuse ;  /* 0x000000001c1c7220 */ /* 0x080fe20000400000 */
[----:B------:R-:W-:Y:S01]  /*45c0*/  LEA.HI.X R5, R12, UR5, R7, 0x1, P1 ;  /* 0x000000050c057c11 */ /* 0x000fe200088f0c07 */
[-C--:B------:R-:W-:Y:S01]  /*45d0*/  FMUL R29, R29, R0.reuse ;  /* 0x000000001d1d7220 */ /* 0x080fe20000400000 */
[----:B------:R-:W-:Y:S01]  /*45e0*/  F2FP.BF16.F32.PACK_AB R25, RZ, R25 ;  /* 0x00000019ff19723e */ /* 0x000fe200000010ff */
[-C--:B------:R-:W-:Y:S01]  /*45f0*/  FMUL R30, R30, R0.reuse ;  /* 0x000000001e1e7220 */ /* 0x080fe20000400000 */
[----:B------:R-:W-:Y:S01]  /*4600*/  ISETP.GT.AND P3, PT, R10, 0x8, P3 ;  /* 0x000000080a00780c */ /* 0x000fe20001f64270 */
[----:B------:R-:W-:Y:S01]  /*4610*/  @P2 STG.E.U16 desc[UR12][R4.64], R24 ;  /* 0x0000001804002986 */ /* 0x000fe2000c10150c */
[----:B------:R-:W-:Y:S01]  /*4620*/  SHF.L.U64.HI R11, R16, 0x1, R11 ;  /* 0x00000001100b7819 */ /* 0x000fe2000001020b */
[----:B------:R-:W-:Y:S01]  /*4630*/  FMUL R31, R31, R0 ;  /* 0x000000001f1f7220 */ /* 0x000fe20000400000 */
[----:B------:R-:W-:Y:S01]  /*4640*/  ISETP.GT.AND P2, PT, R10, 0x8, P0 ;  /* 0x000000080a00780c */ /* 0x000fe20000744270 */
[----:B------:R-:W-:Y:S01]  /*4650*/  @P4 STG.E.U16 desc[UR12][R4.64+0x2], R25 ;  /* 0x0000021904004986 */ /* 0x000fe2000c10150c */
[----:B------:R-:W-:Y:S01]  /*4660*/  LEA R16, P4, R16, R4, 0x1 ;  /* 0x0000000410107211 */ /* 0x000fe200078808ff */
[-C--:B------:R-:W-:Y:S01]  /*4670*/  FMUL R32, R32, R0.reuse ;  /* 0x0000000020207220 */ /* 0x080fe20000400000 */
[C---:B------:R-:W-:Y:S01]  /*4680*/  ISETP.GT.AND P1, PT, R2.reuse, 0x8, PT ;  /* 0x000000080200780c */ /* 0x040fe20003f24270 */
[-C--:B------:R-:W-:Y:S01]  /*4690*/  FMUL R33, R33, R0.reuse ;  /* 0x0000000021217220 */ /* 0x080fe20000400000 */
[----:B------:R-:W-:Y:S01]  /*46a0*/  ISETP.GT.AND P0, PT, R2, 0x9, PT ;  /* 0x000000090200780c */ /* 0x000fe20003f04270 */
[----:B------:R-:W-:Y:S01]  /*46b0*/  IMAD.X R17, R11, 0x1, R5, P4 ;  /* 0x000000010b117824 */ /* 0x000fe200020e0605 */
[C---:B------:R-:W-:Y:S01]  /*46c0*/  ISETP.GT.AND P5, PT, R10.reuse, RZ, P1 ;  /* 0x000000ff0a00720c */ /* 0x040fe20000fa4270 */
[--C-:B------:R-:W-:Y:S01]  /*46d0*/  @P3 IMAD.MOV.U32 R6, RZ, RZ, R16.reuse ;  /* 0x000000ffff063224 */ /* 0x100fe200078e0010 */
[C---:B------:R-:W-:Y:S01]  /*46e0*/  ISETP.GT.AND P4, PT, R10.reuse, RZ, P0 ;  /* 0x000000ff0a00720c */ /* 0x040fe20000784270 */
[--C-:B------:R-:W-:Y:S01]  /*46f0*/  @P3 IMAD.MOV.U32 R7, RZ, RZ, R17.reuse ;  /* 0x000000ffff073224 */ /* 0x100fe200078e0011 */
[----:B------:R-:W-:Y:S01]  /*4700*/  ISETP.GT.AND P1, PT, R10, 0x8, P1 ;  /* 0x000000080a00780c */ /* 0x000fe20000f24270 */
[----:B------:R-:W-:Y:S01]  /*4710*/  FMUL R34, R34, R0 ;  /* 0x0000000022227220 */ /* 0x000fe20000400000 */
[----:B------:R-:W-:Y:S01]  /*4720*/  F2FP.BF16.F32.PACK_AB R26, RZ, R26 ;  /* 0x0000001aff1a723e */ /* 0x000fe200000010ff */
[-C--:B------:R-:W-:Y:S01]  /*4730*/  FMUL R35, R35, R0.reuse ;  /* 0x0000000023237220 */ /* 0x080fe20000400000 */
[----:B------:R-:W-:Y:S01]  /*4740*/  F2FP.BF16.F32.PACK_AB R27, RZ, R27 ;  /* 0x0000001bff1b723e */ /* 0x000fe200000010ff */
[----:B------:R-:W-:Y:S01]  /*4750*/  FMUL R36, R36, R0 ;  /* 0x0000000024247220 */ /* 0x000fe20000400000 */
[----:B------:R-:W-:Y:S01]  /*4760*/  F2FP.BF16.F32.PACK_AB R28, RZ, R28 ;  /* 0x0000001cff1c723e */ /* 0x000fe200000010ff */
[----:B------:R-:W-:Y:S01]  /*4770*/  @P2 STG.E.U16 desc[UR12][R16.64], R26 ;  /* 0x0000001a10002986 */ /* 0x000fe2000c10150c */
[----:B------:R-:W-:Y:S01]  /*4780*/  F2FP.BF16.F32.PACK_AB R29, RZ, R29 ;  /* 0x0000001dff1d723e */ /* 0x000fe200000010ff */
[-C--:B------:R-:W-:Y:S01]  /*4790*/  FMUL R37, R37, R0.reuse ;  /* 0x0000000025257220 */ /* 0x080fe20000400000 */
[----:B------:R-:W-:Y:S01]  /*47a0*/  ISETP.GT.AND P2, PT, R10, 0x8, P0 ;  /* 0x000000080a00780c */ /* 0x000fe20000744270 */
[----:B------:R0:W-:Y:S01]  /*47b0*/  @P3 STG.E.U16 desc[UR12][R6.64+0x2], R27 ;  /* 0x0000021b06003986 */ /* 0x0001e2000c10150c */
[----:B------:R-:W-:Y:S01]  /*47c0*/  ISETP.GT.AND P3, PT, R2, 0x10, PT ;  /* 0x000000100200780c */ /* 0x000fe20003f64270 */
[----:B------:R-:W-:Y:S01]  /*47d0*/  FMUL R38, R38, R0 ;  /* 0x0000000026267220 */ /* 0x000fe20000400000 */
[----:B------:R-:W-:Y:S01]  /*47e0*/  F2FP.BF16.F32.PACK_AB R30, RZ, R30 ;  /* 0x0000001eff1e723e */ /* 0x000fe200000010ff */
[----:B------:R-:W-:Y:S01]  /*47f0*/  @P5 STG.E.U16 desc[UR12][R4.64+0x10], R28 ;  /* 0x0000101c04005986 */ /* 0x000fe2000c10150c */
[----:B------:R-:W-:Y:S01]  /*4800*/  ISETP.GT.AND P0, PT, R2, 0x11, PT ;  /* 0x000000110200780c */ /* 0x000fe20003f04270 */
[-C--:B------:R-:W-:Y:S01]  /*4810*/  FMUL R39, R39, R0.reuse ;  /* 0x0000000027277220 */ /* 0x080fe20000400000 */
[----:B------:R-:W-:Y:S01]  /*4820*/  F2FP.BF16.F32.PACK_AB R31, RZ, R31 ;  /* 0x0000001fff1f723e */ /* 0x000fe200000010ff */
[----:B------:R-:W-:Y:S01]  /*4830*/  @P4 STG.E.U16 desc[UR12][R4.64+0x12], R29 ;  /* 0x0000121d04004986 */ /* 0x000fe2000c10150c */
[----:B------:R-:W-:Y:S01]  /*4840*/  ISETP.GT.AND P4, PT, R10, RZ, P3 ;  /* 0x000000ff0a00720c */ /* 0x000fe20001f84270 */
[----:B------:R-:W-:Y:S01]  /*4850*/  FMUL R40, R40, R0 ;  /* 0x0000000028287220 */ /* 0x000fe20000400000 */
[C---:B------:R-:W-:Y:S01]  /*4860*/  ISETP.GT.AND P3, PT, R10.reuse, 0x8, P3 ;  /* 0x000000080a00780c */ /* 0x040fe20001f64270 */
[--C-:B0-----:R-:W-:Y:S01]  /*4870*/  @P1 IMAD.MOV.U32 R6, RZ, RZ, R16.reuse ;  /* 0x000000ffff061224 */ /* 0x101fe200078e0010 */
[----:B------:R-:W-:Y:S01]  /*4880*/  ISETP.GT.AND P5, PT, R10, RZ, P0 ;  /* 0x000000ff0a00720c */ /* 0x000fe200007a4270 */
[--C-:B------:R-:W-:Y:S01]  /*4890*/  @P1 IMAD.MOV.U32 R7, RZ, RZ, R17.reuse ;  /* 0x000000ffff071224 */ /* 0x100fe200078e0011 */
[----:B------:R-:W-:Y:S01]  /*48a0*/  F2FP.BF16.F32.PACK_AB R32, RZ, R32 ;  /* 0x00000020ff20723e */ /* 0x000fe200000010ff */
[-C--:B------:R-:W-:Y:S01]  /*48b0*/  FMUL R41, R41, R0.reuse ;  /* 0x0000000029297220 */ /* 0x080fe20000400000 */
[----:B------:R-:W-:Y:S01]  /*48c0*/  F2FP.BF16.F32.PACK_AB R33, RZ, R33 ;  /* 0x00000021ff21723e */ /* 0x000fe200000010ff */
[-C--:B------:R-:W-:Y:S01]  /*48d0*/  FMUL R42, R42, R0.reuse ;  /* 0x000000002a2a7220 */ /* 0x080fe20000400000 */
[----:B------:R0:W-:Y:S01]  /*48e0*/  @P1 STG.E.U16 desc[UR12][R6.64+0x10], R30 ;  /* 0x0000101e06001986 */ /* 0x0001e2000c10150c */
[----:B------:R-:W-:Y:S01]  /*48f0*/  ISETP.GT.AND P1, PT, R10, 0x8, P0 ;  /* 0x000000080a00780c */ /* 0x000fe20000724270 */
[----:B------:R-:W-:Y:S01]  /*4900*/  FMUL R43, R43, R0 ;  /* 0x000000002b2b7220 */ /* 0x000fe20000400000 */
[----:B------:R-:W-:Y:S01]  /*4910*/  F2FP.BF16.F32.PACK_AB R34, RZ, R34 ;  /* 0x00000022ff22723e */ /* 0x000fe200000010ff */
[-C--:B------:R-:W-:Y:S01]  /*4920*/  FMUL R44, R44, R0.reuse ;  /* 0x000000002c2c7220 */ /* 0x080fe20000400000 */
[----:B------:R-:W-:Y:S01]  /*4930*/  F2FP.BF16.F32.PACK_AB R35, RZ, R35 ;  /* 0x00000023ff23723e */ /* 0x000fe200000010ff */
[-C--:B------:R-:W-:Y:S01]  /*4940*/  FMUL R45, R45, R0.reuse ;  /* 0x000000002d2d7220 */ /* 0x080fe20000400000 */
[----:B------:R-:W-:Y:S01]  /*4950*/  ISETP.GT.AND P0, PT, R2, 0x19, PT ;  /* 0x000000190200780c */ /* 0x000fe20003f04270 */
[----:B------:R-:W-:Y:S01]  /*4960*/  FMUL R46, R46, R0 ;  /* 0x000000002e2e7220 */ /* 0x000fe20000400000 */
[----:B------:R-:W-:Y:S01]  /*4970*/  F2FP.BF16.F32.PACK_AB R36, RZ, R36 ;  /* 0x00000024ff24723e */ /* 0x000fe200000010ff */
[----:B------:R-:W-:Y:S01]  /*4980*/  FMUL R47, R47, R0 ;  /* 0x000000002f2f7220 */ /* 0x000fe20000400000 */
[----:B------:R-:W-:Y:S01]  /*4990*/  F2FP.BF16.F32.PACK_AB R37, RZ, R37 ;  /* 0x00000025ff25723e */ /* 0x000fe200000010ff */
[--C-:B0-----:R-:W-:Y:S01]  /*49a0*/  @P2 IMAD.MOV.U32 R6, RZ, RZ, R16.reuse ;  /* 0x000000ffff062224 */ /* 0x101fe200078e0010 */
[----:B------:R-:W-:Y:S01]  /*49b0*/  F2FP.BF16.F32.PACK_AB R38, RZ, R38 ;  /* 0x00000026ff26723e */ /* 0x000fe200000010ff */
[--C-:B------:R-:W-:Y:S01]  /*49c0*/  @P2 IMAD.MOV.U32 R7, RZ, RZ, R17.reuse ;  /* 0x000000ffff072224 */ /* 0x100fe200078e0011 */
[----:B------:R-:W-:Y:S01]  /*49d0*/  F2FP.BF16.F32.PACK_AB R39, RZ, R39 ;  /* 0x00000027ff27723e */ /* 0x000fe200000010ff */
[----:B------:R-:W-:Y:S01]  /*49e0*/  FMUL R48, R48, R0 ;  /* 0x0000000030307220 */ /* 0x000fe20000400000 */
[----:B------:R-:W-:Y:S01]  /*49f0*/  F2FP.BF16.F32.PACK_AB R40, RZ, R40 ;  /* 0x00000028ff28723e */ /* 0x000fe200000010ff */
[-C--:B------:R-:W-:Y:S01]  /*4a00*/  FMUL R49, R49, R0.reuse ;  /* 0x0000000031317220 */ /* 0x080fe20000400000 */
[----:B------:R0:W-:Y:S01]  /*4a10*/  @P2 STG.E.U16 desc[UR12][R6.64+0x12], R31 ;  /* 0x0000121f06002986 */ /* 0x0001e2000c10150c */
[----:B------:R-:W-:Y:S01]  /*4a20*/  ISETP.GT.AND P2, PT, R2, 0x18, PT ;  /* 0x000000180200780c */ /* 0x000fe20003f44270 */
[-C--:B------:R-:W-:Y:S01]  /*4a30*/  FMUL R50, R50, R0.reuse ;  /* 0x0000000032327220 */ /* 0x080fe20000400000 */
[----:B------:R-:W-:Y:S01]  /*4a40*/  F2FP.BF16.F32.PACK_AB R41, RZ, R41 ;  /* 0x00000029ff29723e */ /* 0x000fe200000010ff */
[----:B------:R-:W-:Y:S01]  /*4a50*/  @P4 STG.E.U16 desc[UR12][R4.64+0x20], R32 ;  /* 0x0000202004004986 */ /* 0x000fe2000c10150c */
[C---:B------:R-:W-:Y:S01]  /*4a60*/  ISETP.GT.AND P4, PT, R10.reuse, RZ, P2 ;  /* 0x000000ff0a00720c */ /* 0x040fe20001784270 */
[-C--:B------:R-:W-:Y:S01]  /*4a70*/  FMUL R51, R51, R0.reuse ;  /* 0x0000000033337220 */ /* 0x080fe20000400000 */
[C---:B------:R-:W-:Y:S01]  /*4a80*/  ISETP.GT.AND P2, PT, R10.reuse, 0x8, P2 ;  /* 0x000000080a00780c */ /* 0x040fe20001744270 */
[----:B------:R-:W-:Y:S01]  /*4a90*/  @P5 STG.E.U16 desc[UR12][R4.64+0x22], R33 ;  /* 0x0000222104005986 */ /* 0x000fe2000c10150c */
[----:B------:R-:W-:Y:S01]  /*4aa0*/  ISETP.GT.AND P5, PT, R10, RZ, P0 ;  /* 0x000000ff0a00720c */ /* 0x000fe200007a4270 */
[----:B------:R-:W-:Y:S01]  /*4ab0*/  FMUL R52, R52, R0 ;  /* 0x0000000034347220 */ /* 0x000fe20000400000 */
[----:B------:R-:W-:Y:S01]  /*4ac0*/  F2FP.BF16.F32.PACK_AB R42, RZ, R42 ;  /* 0x0000002aff2a723e */ /* 0x000fe200000010ff */
[--C-:B0-----:R-:W-:Y:S01]  /*4ad0*/  @P3 IMAD.MOV.U32 R6, RZ, RZ, R16.reuse ;  /* 0x000000ffff063224 */ /* 0x101fe200078e0010 */
[----:B------:R-:W-:Y:S01]  /*4ae0*/  F2FP.BF16.F32.PACK_AB R43, RZ, R43 ;  /* 0x0000002bff2b723e */ /* 0x000fe200000010ff */
[--C-:B------:R-:W-:Y:S01]  /*4af0*/  @P3 IMAD.MOV.U32 R7, RZ, RZ, R17.reuse ;  /* 0x000000ffff073224 */ /* 0x100fe200078e0011 */
[----:B------:R-:W-:Y:S01]  /*4b00*/  F2FP.BF16.F32.PACK_AB R44, RZ, R44 ;  /* 0x0000002cff2c723e */ /* 0x000fe200000010ff */
[-C--:B------:R-:W-:Y:S01]  /*4b10*/  FMUL R53, R53, R0.reuse ;  /* 0x0000000035357220 */ /* 0x080fe20000400000 */
[----:B------:R-:W-:Y:S01]  /*4b20*/  F2FP.BF16.F32.PACK_AB R45, RZ, R45 ;  /* 0x0000002dff2d723e */ /* 0x000fe200000010ff */
[-C--:B------:R-:W-:Y:S01]  /*4b30*/  FMUL R54, R54, R0.reuse ;  /* 0x0000000036367220 */ /* 0x080fe20000400000 */
[----:B------:R0:W-:Y:S01]  /*4b40*/  @P3 STG.E.U16 desc[UR12][R6.64+0x20], R34 ;  /* 0x0000202206003986 */ /* 0x0001e2000c10150c */
[----:B------:R-:W-:Y:S01]  /*4b50*/  ISETP.GT.AND P3, PT, R2, 0x20, PT ;  /* 0x000000200200780c */ /* 0x000fe20003f64270 */
[----:B------:R-:W-:Y:S01]  /*4b60*/  FMUL R55, R55, R0 ;  /* 0x0000000037377220 */ /* 0x000fe20000400000 */
[----:B------:R-:W-:Y:S01]  /*4b70*/  F2FP.BF16.F32.PACK_AB R46, RZ, R46 ;  /* 0x0000002eff2e723e */ /* 0x000fe200000010ff */
[-C--:B------:R-:W-:Y:S01]  /*4b80*/  FMUL R56, R56, R0.reuse ;  /* 0x0000000038387220 */ /* 0x080fe20000400000 */
[----:B------:R-:W-:Y:S01]  /*4b90*/  F2FP.BF16.F32.PACK_AB R47, RZ, R47 ;  /* 0x0000002fff2f723e */ /* 0x000fe200000010ff */
[----:B------:R-:W-:Y:S01]  /*4ba0*/  FMUL R57, R57, R0 ;  /* 0x0000000039397220 */ /* 0x000fe20000400000 */
[----:B------:R-:W-:Y:S01]  /*4bb0*/  F2FP.BF16.F32.PACK_AB R48, RZ, R48 ;  /* 0x00000030ff30723e */ /* 0x000fe200000010ff */
[-C--:B------:R-:W-:Y:S01]  /*4bc0*/  FMUL R58, R58, R0.reuse ;  /* 0x000000003a3a7220 */ /* 0x080fe20000400000 */
[----:B------:R-:W-:Y:S01]  /*4bd0*/  F2FP.BF16.F32.PACK_AB R49, RZ, R49 ;  /* 0x00000031ff31723e */ /* 0x000fe200000010ff */
        /* <DEDUP_REMOVED lines=10> */
[----:B------:R-:W-:Y:S01]  /*4c80*/  ISETP.GT.AND P1, PT, R10, 0x8, P0 ;  /* 0x000000080a00780c */ /* 0x000fe20000724270 */
[-C--:B------:R-:W-:Y:S01]  /*4c90*/  FMUL R62, R62, R0.reuse ;  /* 0x000000003e3e7220 */ /* 0x080fe20000400000 */
[----:B------:R-:W-:Y:S01]  /*4ca0*/  ISETP.GT.AND P0, PT, R2, 0x21, PT ;  /* 0x000000210200780c */ /* 0x000fe20003f04270 */
        /* <DEDUP_REMOVED lines=65> */
[----:B0-----:R-:W-:Y:S01]  /*50c0*/  @P1 IMAD.MOV.U32 R6, RZ, RZ, R16 ;  /* 0x000000ffff061224 */ /* 0x001fe200078e0010 */
[----:B------:R-:W-:Y:S01]  /*50d0*/  F2FP.BF16.F32.PACK_AB R75, RZ, R75 ;  /* 0x0000004bff4b723e */ /* 0x000fe200000010ff */
[----:B------:R-:W-:Y:S01]  /*50e0*/  @P1 IMAD.MOV.U32 R7, RZ, RZ, R17 ;  /* 0x000000ffff071224 */ /* 0x000fe200078e0011 */
        /* <DEDUP_REMOVED lines=10> */
[----:B------:R-:W-:Y:S01]  /*5190*/  FMUL R0, R87, R0 ;  /* 0x0000000057007220 */ /* 0x000fe20000400000 */
[C---:B------:R-:W-:Y:S01]  /*51a0*/  ISETP.GT.AND P3, PT, R10.reuse, 0x8, P3 ;  /* 0x000000080a00780c */ /* 0x040fe20001f64270 */
[----:B------:R-:W-:Y:S01]  /*51b0*/  @P5 STG.E.U16 desc[UR12][R4.64+0x52], R45 ;  /* 0x0000522d04005986 */ /* 0x000fe2000c10150c */
[----:B------:R-:W-:-:S02]  /*51c0*/  ISETP.GT.AND P5, PT, R10, RZ, P0 ;  /* 0x000000ff0a00720c */ /* 0x000fc400007a4270 */
[----:B------:R-:W-:Y:S01]  /*51d0*/  F2FP.BF16.F32.PACK_AB R78, RZ, R78 ;  /* 0x0000004eff4e723e */ /* 0x000fe200000010ff */
[----:B0-----:R-:W-:Y:S01]  /*51e0*/  @P2 IMAD.MOV.U32 R6, RZ, RZ, R16 ;  /* 0x000000ffff062224 */ /* 0x001fe200078e0010 */
[----:B------:R-:W-:Y:S01]  /*51f0*/  F2FP.BF16.F32.PACK_AB R79, RZ, R79 ;  /* 0x0000004fff4f723e */ /* 0x000fe200000010ff */
[----:B------:R-:W-:Y:S01]  /*5200*/  @P2 IMAD.MOV.U32 R7, RZ, RZ, R17 ;  /* 0x000000ffff072224 */ /* 0x000fe200078e0011 */
[----:B------:R-:W-:Y:S02]  /*5210*/  F2FP.BF16.F32.PACK_AB R80, RZ, R80 ;  /* 0x00000050ff50723e */ /* 0x000fe400000010ff */
[----:B------:R-:W-:Y:S02]  /*5220*/  F2FP.BF16.F32.PACK_AB R81, RZ, R81 ;  /* 0x00000051ff51723e */ /* 0x000fe400000010ff */
[----:B------:R0:W-:Y:S01]  /*5230*/  @P2 STG.E.U16 desc[UR12][R6.64+0x50], R46 ;  /* 0x0000502e06002986 */ /* 0x0001e2000c10150c */
[----:B------:R-:W-:Y:S02]  /*5240*/  ISETP.GT.AND P2, PT, R2, 0x38, PT ;  /* 0x000000380200780c */ /* 0x000fe40003f44270 */
[----:B------:R-:W-:-:S02]  /*5250*/  F2FP.BF16.F32.PACK_AB R82, RZ, R82 ;  /* 0x00000052ff52723e */ /* 0x000fc400000010ff */
[----:B------:R-:W-:Y:S02]  /*5260*/  F2FP.BF16.F32.PACK_AB R83, RZ, R83 ;  /* 0x00000053ff53723e */ /* 0x000fe400000010ff */
[----:B------:R-:W-:Y:S02]  /*5270*/  F2FP.BF16.F32.PACK_AB R84, RZ, R84 ;  /* 0x00000054ff54723e */ /* 0x000fe400000010ff */
[----:B------:R-:W-:Y:S02]  /*5280*/  F2FP.BF16.F32.PACK_AB R85, RZ, R85 ;  /* 0x00000055ff55723e */ /* 0x000fe400000010ff */
[----:B------:R-:W-:Y:S01]  /*5290*/  F2FP.BF16.F32.PACK_AB R86, RZ, R86 ;  /* 0x00000056ff56723e */ /* 0x000fe200000010ff */
[----:B0-----:R-:W-:Y:S02]  /*52a0*/  @P1 IMAD.MOV.U32 R6, RZ, RZ, R16 ;  /* 0x000000ffff061224 */ /* 0x001fe400078e0010 */
[----:B------:R-:W-:-:S05]  /*52b0*/  @P1 IMAD.MOV.U32 R7, RZ, RZ, R17 ;  /* 0x000000ffff071224 */ /* 0x000fca00078e0011 */
[----:B------:R0:W-:Y:S01]  /*52c0*/  @P1 STG.E.U16 desc[UR12][R6.64+0x52], R47 ;  /* 0x0000522f06001986 */ /* 0x0001e2000c10150c */
[----:B------:R-:W-:Y:S02]  /*52d0*/  ISETP.GT.AND P1, PT, R10, 0x8, P0 ;  /* 0x000000080a00780c */ /* 0x000fe40000724270 */
[----:B------:R-:W-:Y:S01]  /*52e0*/  ISETP.GT.AND P0, PT, R2, 0x39, PT ;  /* 0x000000390200780c */ /* 0x000fe20003f04270 */
[----:B------:R-:W-:Y:S01]  /*52f0*/  @P4 STG.E.U16 desc[UR12][R4.64+0x60], R48 ;  /* 0x0000603004004986 */ /* 0x000fe2000c10150c */
[C---:B------:R-:W-:Y:S02]  /*5300*/  ISETP.GT.AND P4, PT, R10.reuse, RZ, P2 ;  /* 0x000000ff0a00720c */ /* 0x040fe40001784270 */
[C---:B------:R-:W-:Y:S01]  /*5310*/  ISETP.GT.AND P2, PT, R10.reuse, 0x8, P2 ;  /* 0x000000080a00780c */ /* 0x040fe20001744270 */
[----:B------:R-:W-:Y:S01]  /*5320*/  @P5 STG.E.U16 desc[UR12][R4.64+0x62], R49 ;  /* 0x0000623104005986 */ /* 0x000fe2000c10150c */
[----:B------:R-:W-:Y:S01]  /*5330*/  ISETP.GT.AND P5, PT, R10, RZ, P0 ;  /* 0x000000ff0a00720c */ /* 0x000fe200007a4270 */
[----:B0-----:R-:W-:-:S02]  /*5340*/  @P3 IMAD.MOV.U32 R6, RZ, RZ, R16 ;  /* 0x000000ffff063224 */ /* 0x001fc400078e0010 */
[----:B------:R-:W-:-:S05]  /*5350*/  @P3 IMAD.MOV.U32 R7, RZ, RZ, R17 ;  /* 0x000000ffff073224 */ /* 0x000fca00078e0011 */
[----:B------:R0:W-:Y:S01]  /*5360*/  @P3 STG.E.U16 desc[UR12][R6.64+0x60], R50 ;  /* 0x0000603206003986 */ /* 0x0001e2000c10150c */
[----:B------:R-:W-:Y:S01]  /*5370*/  ISETP.GT.AND P3, PT, R2, 0x40, PT ;  /* 0x000000400200780c */ /* 0x000fe20003f64270 */
        /* <DEDUP_REMOVED lines=37> */
[C---:B------:R-:W-:Y:S02]  /*55d0*/  ISETP.GT.AND P5, PT, R10.reuse, RZ, P0 ;  /* 0x000000ff0a00720c */ /* 0x040fe400007a4270 */
[----:B------:R-:W-:Y:S01]  /*55e0*/  ISETP.GT.AND P0, PT, R10, 0x8, P0 ;  /* 0x000000080a00780c */ /* 0x000fe20000704270 */
[----:B0-----:R-:W-:-:S02]  /*55f0*/  @P2 IMAD.MOV.U32 R6, RZ, RZ, R16 ;  /* 0x000000ffff062224 */ /* 0x001fc400078e0010 */
[----:B------:R-:W-:-:S05]  /*5600*/  @P2 IMAD.MOV.U32 R7, RZ, RZ, R17 ;  /* 0x000000ffff072224 */ /* 0x000fca00078e0011 */
[----:B------:R0:W-:Y:S01]  /*5610*/  @P2 STG.E.U16 desc[UR12][R6.64+0x90], R62 ;  /* 0x0000903e06002986 */ /* 0x0001e2000c10150c */
[----:B------:R-:W-:Y:S01]  /*5620*/  ISETP.GT.AND P2, PT, R2, 0x59, PT ;  /* 0x000000590200780c */ /* 0x000fe20003f44270 */
[----:B0-----:R-:W-:Y:S02]  /*5630*/  @P1 IMAD.MOV.U32 R6, RZ, RZ, R16 ;  /* 0x000000ffff061224 */ /* 0x001fe400078e0010 */
[----:B------:R-:W-:-:S05]  /*5640*/  @P1 IMAD.MOV.U32 R7, RZ, RZ, R17 ;  /* 0x000000ffff071224 */ /* 0x000fca00078e0011 */
[----:B------:R0:W-:Y:S01]  /*5650*/  @P1 STG.E.U16 desc[UR12][R6.64+0x92], R63 ;  /* 0x0000923f06001986 */ /* 0x0001e2000c10150c */
[----:B------:R-:W-:-:S03]  /*5660*/  ISETP.GT.AND P1, PT, R2, 0x58, PT ;  /* 0x000000580200780c */ /* 0x000fc60003f24270 */
[----:B------:R-:W-:Y:S01]  /*5670*/  @P4 STG.E.U16 desc[UR12][R4.64+0xa0], R64 ;  /* 0x0000a04004004986 */ /* 0x000fe2000c10150c */
[C---:B------:R-:W-:Y:S02]  /*5680*/  ISETP.GT.AND P4, PT, R10.reuse, RZ, P1 ;  /* 0x000000ff0a00720c */ /* 0x040fe40000f84270 */
[C---:B------:R-:W-:Y:S01]  /*5690*/  ISETP.GT.AND P1, PT, R10.reuse, 0x8, P1 ;  /* 0x000000080a00780c */ /* 0x040fe20000f24270 */
[----:B------:R-:W-:Y:S01]  /*56a0*/  @P5 STG.E.U16 desc[UR12][R4.64+0xa2], R65 ;  /* 0x0000a24104005986 */ /* 0x000fe2000c10150c */
[C---:B------:R-:W-:Y:S02]  /*56b0*/  ISETP.GT.AND P5, PT, R10.reuse, RZ, P2 ;  /* 0x000000ff0a00720c */ /* 0x040fe400017a4270 */
[----:B------:R-:W-:Y:S01]  /*56c0*/  ISETP.GT.AND P2, PT, R10, 0x8, P2 ;  /* 0x000000080a00780c */ /* 0x000fe20001744270 */
[----:B0-----:R-:W-:Y:S02]  /*56d0*/  @P3 IMAD.MOV.U32 R6, RZ, RZ, R16 ;  /* 0x000000ffff063224 */ /* 0x001fe400078e0010 */
        /* <DEDUP_REMOVED lines=15> */
[----:B------:R0:W-:Y:S02]  /*57d0*/  @P1 STG.E.U16 desc[UR12][R6.64+0xb0], R70 ;  /* 0x0000b04606001986 */ /* 0x0001e4000c10150c */
[----:B0-----:R-:W-:Y:S02]  /*57e0*/  @P2 IMAD.MOV.U32 R6, RZ, RZ, R16 ;  /* 0x000000ffff062224 */ /* 0x001fe400078e0010 */
[----:B------:R-:W-:-:S05]  /*57f0*/  @P2 IMAD.MOV.U32 R7, RZ, RZ, R17 ;  /* 0x000000ffff072224 */ /* 0x000fca00078e0011 */
[----:B------:R0:W-:Y:S01]  /*5800*/  @P2 STG.E.U16 desc[UR12][R6.64+0xb2], R71 ;  /* 0x0000b24706002986 */ /* 0x0001e2000c10150c */
[----:B------:R-:W-:-:S03]  /*5810*/  ISETP.GT.AND P2, PT, R2, 0x71, PT ;  /* 0x000000710200780c */ /* 0x000fc60003f44270 */
[----:B------:R-:W-:Y:S01]  /*5820*/  @P4 STG.E.U16 desc[UR12][R4.64+0xc0], R72 ;  /* 0x0000c04804004986 */ /* 0x000fe2000c10150c */
[----:B------:R-:W-:-:S03]  /*5830*/  ISETP.GT.AND P4, PT, R2, 0x68, PT ;  /* 0x000000680200780c */ /* 0x000fc60003f84270 */
[----:B------:R-:W-:Y:S01]  /*5840*/  @P5 STG.E.U16 desc[UR12][R4.64+0xc2], R73 ;  /* 0x0000c24904005986 */ /* 0x000fe2000c10150c */
[----:B------:R-:W-:Y:S02]  /*5850*/  ISETP.GT.AND P5, PT, R2, 0x69, PT ;  /* 0x000000690200780c */ /* 0x000fe40003fa4270 */
[C---:B------:R-:W-:Y:S01]  /*5860*/  ISETP.GT.AND P1, PT, R10.reuse, RZ, P4 ;  /* 0x000000ff0a00720c */ /* 0x040fe20002724270 */
[----:B0-----:R-:W-:Y:S01]  /*5870*/  @P3 IMAD.MOV.U32 R6, RZ, RZ, R16 ;  /* 0x000000ffff063224 */ /* 0x001fe200078e0010 */
[C---:B------:R-:W-:Y:S01]  /*5880*/  ISETP.GT.AND P6, PT, R10.reuse, RZ, P5 ;  /* 0x000000ff0a00720c */ /* 0x040fe20002fc4270 */
[----:B------:R-:W-:Y:S01]  /*5890*/  @P3 IMAD.MOV.U32 R7, RZ, RZ, R17 ;  /* 0x000000ffff073224 */ /* 0x000fe200078e0011 */
[----:B------:R-:W-:-:S04]  /*58a0*/  ISETP.GT.AND P4, PT, R10, 0x8, P4 ;  /* 0x000000080a00780c */ /* 0x000fc80002784270 */
[----:B------:R0:W-:Y:S01]  /*58b0*/  @P3 STG.E.U16 desc[UR12][R6.64+0xc0], R74 ;  /* 0x0000c04a06003986 */ /* 0x0001e2000c10150c */
[----:B------:R-:W-:-:S06]  /*58c0*/  ISETP.GT.AND P3, PT, R2, 0x70, PT ;  /* 0x000000700200780c */ /* 0x000fcc0003f64270 */
[----:B------:R-:W-:Y:S02]  /*58d0*/  @P6 IMAD.MOV.U32 R3, RZ, RZ, R5 ;  /* 0x000000ffff036224 */ /* 0x000fe400078e0005 */
[----:B0-----:R-:W-:Y:S02]  /*58e0*/  @P0 IMAD.MOV.U32 R6, RZ, RZ, R16 ;  /* 0x000000ffff060224 */ /* 0x001fe400078e0010 */
[----:B------:R-:W-:-:S05]  /*58f0*/  @P0 IMAD.MOV.U32 R7, RZ, RZ, R17 ;  /* 0x000000ffff070224 */ /* 0x000fca00078e0011 */
[----:B------:R-:W-:Y:S01]  /*5900*/  @P0 STG.E.U16 desc[UR12][R6.64+0xc2], R75 ;  /* 0x0000c24b06000986 */ /* 0x000fe2000c10150c */
[----:B------:R-:W-:-:S03]  /*5910*/  ISETP.GT.AND P0, PT, R2, 0x79, PT ;  /* 0x000000790200780c */ /* 0x000fc60003f04270 */
[----:B------:R-:W-:Y:S01]  /*5920*/  @P1 STG.E.U16 desc[UR12][R4.64+0xd0], R76 ;  /* 0x0000d04c04001986 */ /* 0x000fe2000c10150c */
[----:B------:R-:W-:Y:S01]  /*5930*/  ISETP.GT.AND P1, PT, R2, 0x78, PT ;  /* 0x000000780200780c */ /* 0x000fe20003f24270 */
[----:B------:R-:W-:-:S05]  /*5940*/  @P6 IMAD.MOV.U32 R2, RZ, RZ, R4 ;  /* 0x000000ffff026224 */ /* 0x000fca00078e0004 */
[----:B------:R0:W-:Y:S01]  /*5950*/  @P6 STG.E.U16 desc[UR12][R2.64+0xd2], R77 ;  /* 0x0000d24d02006986 */ /* 0x0001e2000c10150c */
[C---:B------:R-:W-:Y:S02]  /*5960*/  ISETP.GT.AND P6, PT, R10.reuse, 0x8, P5 ;  /* 0x000000080a00780c */ /* 0x040fe40002fc4270 */
[C---:B------:R-:W-:Y:S02]  /*5970*/  ISETP.GT.AND P5, PT, R10.reuse, RZ, P3 ;  /* 0x000000ff0a00720c */ /* 0x040fe40001fa4270 */
[----:B------:R-:W-:Y:S01]  /*5980*/  ISETP.GT.AND P3, PT, R10, 0x8, P3 ;  /* 0x000000080a00780c */ /* 0x000fe20001f64270 */
[----:B0-----:R-:W-:Y:S02]  /*5990*/  @P4 IMAD.MOV.U32 R2, RZ, RZ, R16 ;  /* 0x000000ffff024224 */ /* 0x001fe400078e0010 */
[----:B------:R-:W-:-:S05]  /*59a0*/  @P4 IMAD.MOV.U32 R3, RZ, RZ, R17 ;  /* 0x000000ffff034224 */ /* 0x000fca00078e0011 */
[----:B------:R0:W-:Y:S01]  /*59b0*/  @P4 STG.E.U16 desc[UR12][R2.64+0xd0], R78 ;  /* 0x0000d04e02004986 */ /* 0x0001e2000c10150c */
        /* <DEDUP_REMOVED lines=14> */
[----:B------:R0:W-:Y:S02]  /*5aa0*/  @P4 STG.E.U16 desc[UR12][R2.64+0xe2], R81 ;  /* 0x0000e25102004986 */ /* 0x0001e4000c10150c */
        /* <DEDUP_REMOVED lines=8> */
[----:B------:R0:W-:Y:S04]  /*5b30*/  @P5 STG.E.U16 desc[UR12][R2.64+0xf0], R84 ;  /* 0x0000f05402005986 */ /* 0x0001e8000c10150c */
[----:B------:R1:W-:Y:S01]  /*5b40*/  @P6 STG.E.U16 desc[UR12][R4.64+0xf2], R85 ;  /* 0x0000f25504006986 */ /* 0x0003e2000c10150c */
[----:B0-----:R-:W-:Y:S02]  /*5b50*/  @P1 IMAD.MOV.U32 R2, RZ, RZ, R16 ;  /* 0x000000ffff021224 */ /* 0x001fe400078e0010 */
[----:B------:R-:W-:-:S05]  /*5b60*/  @P1 IMAD.MOV.U32 R3, RZ, RZ, R17 ;  /* 0x000000ffff031224 */ /* 0x000fca00078e0011 */
[----:B------:R1:W-:Y:S01]  /*5b70*/  @P1 STG.E.U16 desc[UR12][R2.64+0xf0], R86 ;  /* 0x0000f05602001986 */ /* 0x0003e2000c10150c */
[----:B------:R-:W-:Y:S05]  /*5b80*/  @!P0 EXIT ;  /* 0x000000000000894d */ /* 0x000fea0003800000 */
[----:B------:R-:W-:-:S05]  /*5b90*/  F2FP.BF16.F32.PACK_AB R0, RZ, R0 ;  /* 0x00000000ff00723e */ /* 0x000fca00000010ff */
[----:B------:R-:W-:Y:S01]  /*5ba0*/  STG.E.U16 desc[UR12][R16.64+0xf2], R0 ;  /* 0x0000f20010007986 */ /* 0x000fe2000c10150c */
[----:B------:R-:W-:Y:S05]  /*5bb0*/  EXIT ;  /* 0x000000000000794d */ /* 0x000fea0003800000 */
.L_x_10:
[----:B------:R-:W-:-:S13]  /*5bc0*/  ISETP.NE.AND P0, PT, R6, RZ, PT ;  /* 0x000000ff0600720c */ /* 0x000fda0003f05270 */
[----:B------:R-:W-:Y:S05]  /*5bd0*/  @P0 EXIT ;  /* 0x000000000000094d */ /* 0x000fea0003800000 */
[----:B------:R-:W-:-:S13]  /*5be0*/  ELECT P0, URZ, PT ;  /* 0x00000000003f782f */ /* 0x000fda0003800000 */
[----:B------:R-:W-:Y:S05]  /*5bf0*/  @!P0 BRA `(.L_x_147) ;  /* 0x0000000800288947 */ /* 0x000fea0003800000 */
[----:B------:R-:W-:Y:S02]  /*5c00*/  ISETP.GE.AND P0, PT, R4, 0x1, PT ;  /* 0x000000010400780c */ /* 0x000fe40003f06270 */
[----:B---3-5:R-:W-:-:S04]  /*5c10*/  SHF.R.S32.HI R3, RZ, 0x1f, R8 ;  /* 0x0000001fff037819 */ /* 0x028fc80000011408 */
[----:B------:R-:W-:-:S07]  /*5c20*/  LEA.HI R3, R3, R8, RZ, 0x7 ;  /* 0x0000000803037211 */ /* 0x000fce00078f38ff */
[----:B------:R-:W-:Y:S05]  /*5c30*/  @!P0 BRA `(.L_x_147) ;  /* 0x0000000800188947 */ /* 0x000fea0003800000 */
[----:B------:R-:W-:Y:S01]  /*5c40*/  LOP3.LUT R3, R3, 0xffffff80, RZ, 0xc0, !PT ;  /* 0xffffff8003037812 */ /* 0x000fe200078ec0ff */
[----:B------:R-:W-:Y:S01]  /*5c50*/  IMAD.SHL.U32 R19, R5, 0x40, RZ ;  /* 0x0000004005137824 */ /* 0x000fe200078e00ff */
[----:B------:R-:W-:Y:S01]  /*5c60*/  ULDC UR4, c[0x0][0x384] ;  /* 0x0000e10000047ab9 */ /* 0x000fe20000000800 */
[C---:B------:R-:W-:Y:S01]  /*5c70*/  LOP3.LUT P0, RZ, R8.reuse, 0x1f, RZ, 0xc0, !PT ;  /* 0x0000001f08ff7812 */ /* 0x040fe2000780c0ff */
[----:B------:R-:W-:Y:S01]  /*5c80*/  IMAD.SHL.U32 R18, R9, 0x80, RZ ;  /* 0x0000008009127824 */ /* 0x000fe200078e00ff */
[----:B------:R-:W-:Y:S01]  /*5c90*/  ULDC UR5, c[0x0][0x388] ;  /* 0x0000e20000057ab9 */ /* 0x000fe20000000800 */
[----:B------:R-:W-:Y:S01]  /*5ca0*/  IMAD.IADD R3, R8, 0x1, -R3 ;  /* 0x0000000108037824 */ /* 0x000fe200078e0a03 */
[----:B------:R-:W-:Y:S01]  /*5cb0*/  LOP3.LUT R24, R2, 0x2, RZ, 0xfc, !PT ;  /* 0x0000000202187812 */ /* 0x000fe200078efcff */
[----:B-1----:R-:W-:Y:S01]  /*5cc0*/  IMAD.HI.U32 R0, R19, UR4, RZ ;  /* 0x0000000413007c27 */ /* 0x002fe2000f8e00ff */
[----:B------:R-:W-:Y:S02]  /*5cd0*/  CS2R R6, SRZ ;  /* 0x0000000000067805 */ /* 0x000fe4000001ff00 */
[----:B------:R-:W-:-:S02]  /*5ce0*/  CS2R R8, SRZ ;  /* 0x0000000000087805 */ /* 0x000fc4000001ff00 */
[C---:B------:R-:W-:Y:S01]  /*5cf0*/  ISETP.NE.AND P1, PT, R3.reuse, RZ, PT ;  /* 0x000000ff0300720c */ /* 0x040fe20003f25270 */
[----:B------:R-:W-:Y:S01]  /*5d00*/  VIADD R25, R4, 0x1 ;  /* 0x0000000104197836 */ /* 0x000fe20000000000 */
[----:B------:R-:W-:Y:S01]  /*5d10*/  ISETP.NE.OR P0, PT, R3, RZ, !P0 ;  /* 0x000000ff0300720c */ /* 0x000fe20004705670 */
[----:B------:R-:W-:Y:S01]  /*5d20*/  IMAD.MOV.U32 R3, RZ, RZ, RZ ;  /* 0x000000ffff037224 */ /* 0x000fe200078e00ff */
[----:B------:R-:W-:Y:S01]  /*5d30*/  SHF.R.U32.HI R0, RZ, UR5, R0 ;  /* 0x00000005ff007c19 */ /* 0x000fe20008011600 */
[----:B------:R-:W-:Y:S02]  /*5d40*/  IMAD.MOV.U32 R5, RZ, RZ, 0x1 ;  /* 0x00000001ff057424 */ /* 0x000fe400078e00ff */
[----:B------:R-:W-:-:S08]  /*5d50*/  VIADD R21, R18, 0x40 ;  /* 0x0000004012157836 */ /* 0x000fd00000000000 */
.L_x_151:
[----:B------:R-:W0:Y:S01]  /*5d60*/  S2R R11, SR_CgaCtaId ;  /* 0x00000000000b7919 */ /* 0x000e220000008800 */
[----:B------:R-:W-:-:S04]  /*5d70*/  MOV R10, 0x400 ;  /* 0x00000400000a7802 */ /* 0x000fc80000000f00 */
[----:B0-----:R-:W-:Y:S02]  /*5d80*/  LEA R20, R11, R10, 0x18 ;  /* 0x0000000a0b147211 */ /* 0x001fe400078ec0ff */
[----:B------:R-:W-:-:S03]  /*5d90*/  SHF.L.U32 R10, R5, 0x1f, RZ ;  /* 0x0000001f050a7819 */ /* 0x000fc600000006ff */
[----:B------:R-:W-:-:S07]  /*5da0*/  IMAD R11, R3, 0x8, R20 ;  /* 0x00000008030b7824 */ /* 0x000fce00078e0214 */
.L_x_148:
[----:B0-----:R0:W1:Y:S02]  /*5db0*/  SYNCS.PHASECHK.TRANS64.TRYWAIT P2, [R11+URZ+0x36048], R10 ;  /* 0x0360480a0b0075a7 */ /* 0x001064000804017f */
[----:B-1----:R-:W-:Y:S05]  /*5dc0*/  @!P2 NANOSLEEP.SYNCS 0x989680 ;  /* 0x009896800000a95d */ /* 0x002fea0003900000 */
[----:B------:R-:W1:Y:S02]  /*5dd0*/  @!P2 SYNCS.PHASECHK.TRANS64 P2, [R11+URZ+0x36048], R10 ;  /* 0x0360480a0b00a5a7 */ /* 0x000e64000804007f */
[----:B-1----:R-:W-:Y:S05]  /*5de0*/  @!P2 BRA `(.L_x_148) ;  /* 0xfffffffc00f0a947 */ /* 0x002fea000383ffff */
[----:B0-----:R-:W0:Y:S02]  /*5df0*/  @!P1 LDC R10, c[0x0][0x580] ;  /* 0x00016000ff0a9b82 */ /* 0x001e240000000800 */
[----:B0-----:R0:W-:Y:S02]  /*5e00*/  @!P1 SYNCS.ARRIVE.TRANS64 RZ, [R11+URZ+0x36000], R10 ;  /* 0x0360000a0bff99a7 */ /* 0x0011e4000800003f */
[----:B0-----:R-:W-:-:S04]  /*5e10*/  PRMT R10, R24, 0x9910, RZ ;  /* 0x00009910180a7816 */ /* 0x001fc800000000ff */
[----:B------:R-:W-:-:S13]  /*5e20*/  ISETP.NE.AND P2, PT, R10, 0x2, PT ;  /* 0x000000020a00780c */ /* 0x000fda0003f45270 */
[----:B------:R-:W-:Y:S05]  /*5e30*/  @P2 BRA `(.L_x_149) ;  /* 0x0000000000042947 */ /* 0x000fea0003800000 */
[----:B------:R-:W-:Y:S01]  /*5e40*/  BPT.TRAP 0x1 ;  /* 0x000000040000795c */ /* 0x000fe20000300000 */
.L_x_149:
[----:B------:R-:W-:Y:S05]  /*5e50*/  @P0 BRA `(.L_x_150) ;  /* 0x0000000000040947 */ /* 0x000fea0003800000 */
[----:B------:R-:W-:Y:S01]  /*5e60*/  BPT.TRAP 0x1 ;  /* 0x000000040000795c */ /* 0x000fe20000300000 */
.L_x_150:
[----:B------:R-:W0:Y:S01]  /*5e70*/  LDC R12, c[0x0][0x380] ;  /* 0x0000e000ff0c7b82 */ /* 0x000e220000000800 */
[----:B------:R-:W-:Y:S01]  /*5e80*/  R2UR UR4, R0 ;  /* 0x00000000000472ca */ /* 0x000fe200000e0000 */
[----:B------:R-:W-:Y:S01]  /*5e90*/  ULDC UR18, c[0x0][0x38c] ;  /* 0x0000e30000127ab9 */ /* 0x000fe20000000800 */
[----:B------:R-:W-:Y:S01]  /*5ea0*/  R2UR UR16, R19 ;  /* 0x00000000131072ca */ /* 0x000fe200000e0000 */
[----:B------:R-:W-:Y:S01]  /*5eb0*/  UISETP.NE.AND UP0, UPT, UR18, 0x1, UPT ;  /* 0x000000011200788c */ /* 0x000fe2000bf05270 */
[----:B------:R-:W-:Y:S01]  /*5ec0*/  R2UR UR25, R11 ;  /* 0x000000000b1972ca */ /* 0x000fe200000e0000 */
[----:B------:R-:W-:Y:S01]  /*5ed0*/  ULDC UR23, c[0x0][0x398] ;  /* 0x0000e60000177ab9 */ /* 0x000fe20000000800 */
[C---:B------:R-:W-:Y:S01]  /*5ee0*/  VIADD R11, R9.reuse, 0x1 ;  /* 0x00000001090b7836 */ /* 0x040fe20000000000 */
[----:B------:R-:W1:Y:S01]  /*5ef0*/  LDC.64 R14, c[0x0][0x3f8] ;  /* 0x0000fe00ff0e7b82 */ /* 0x000e620000000a00 */
[----:B------:R-:W-:Y:S01]  /*5f00*/  R2UR UR26, R8 ;  /* 0x00000000081a72ca */ /* 0x000fe200000e0000 */
[----:B------:R-:W-:Y:S01]  /*5f10*/  ULDC.64 UR30, c[0x0][0x198] ;  /* 0x00006600001e7ab9 */ /* 0x000fe20000000a00 */
[----:B------:R-:W-:Y:S01]  /*5f20*/  R2UR UR20, R9 ;  /* 0x00000000091472ca */ /* 0x000fe200000e0000 */
[----:B------:R-:W-:Y:S01]  /*5f30*/  UIADD3 UR34, UP2, UR30, 0x270, URZ ;  /* 0x000002701e227890 */ /* 0x000fe2000ff5e03f */
[----:B------:R-:W-:Y:S01]  /*5f40*/  R2UR UR24, R3 ;  /* 0x00000000031872ca */ /* 0x000fe200000e0000 */
[----:B------:R-:W-:Y:S01]  /*5f50*/  ULDC UR36, c[0x0][0x3ec] ;  /* 0x0000fb0000247ab9 */ /* 0x000fe20000000800 */
[----:B------:R-:W-:Y:S01]  /*5f60*/  @UP0 ULDC.64 UR6, c[0x0][0x390] ;  /* 0x0000e40000060ab9 */ /* 0x000fe20000000a00 */
[----:B------:R-:W1:Y:S01]  /*5f70*/  LDC.64 R16, c[0x0][0x3d0] ;  /* 0x0000f400ff107b82 */ /* 0x000e620000000a00 */
[----:B------:R-:W-:Y:S01]  /*5f80*/  UIADD3.X UR35, URZ, UR31, URZ, UP2, !UPT ;  /* 0x0000001f3f237290 */ /* 0x000fe200097fe43f */
[----:B------:R-:W-:Y:S01]  /*5f90*/  VIADD R25, R25, 0xffffffff ;  /* 0xffffffff19197836 */ /* 0x000fe20000000000 */
[----:B------:R-:W-:Y:S01]  /*5fa0*/  ULDC.64 UR8, c[0x0][0x3c0] ;  /* 0x0000f00000087ab9 */ /* 0x000fe20000000a00 */
[----:B------:R-:W-:Y:S01]  /*5fb0*/  R2UR UR21, R7 ;  /* 0x00000000071572ca */ /* 0x000fe200000e0000 */
[----:B------:R-:W-:Y:S01]  /*5fc0*/  ULDC.64 UR28, c[0x0][0x3f0] ;  /* 0x0000fc00001c7ab9 */ /* 0x000fe20000000a00 */
[----:B------:R-:W-:Y:S01]  /*5fd0*/  R2UR UR22, R6 ;  /* 0x00000000061672ca */ /* 0x000fe200000e0000 */
[----:B------:R-:W-:Y:S01]  /*5fe0*/  UIADD3 UR25, UR25, 0x36000, URZ ;  /* 0x0003600019197890 */ /* 0x000fe2000fffe03f */
[----:B0-----:R-:W-:Y:S01]  /*5ff0*/  ISETP.NE.AND P2, PT, R12, 0x1, PT ;  /* 0x000000010c00780c */ /* 0x001fe20003f45270 */
[----:B------:R-:W0:Y:S01]  /*6000*/  LDC R13, c[0x0][0x400] ;  /* 0x00010000ff0d7b82 */ /* 0x000e220000000800 */
[----:B------:R-:W-:Y:S01]  /*6010*/  ISETP.GT.AND P6, PT, R25, 0x1, PT ;  /* 0x000000011900780c */ /* 0x000fe20003fc4270 */
[----:B------:R-:W-:Y:S01]  /*6020*/  USHF.L.U32 UR26, UR26, 0x6, URZ ;  /* 0x000000061a1a7899 */ /* 0x000fe2000800063f */
[----:B------:R-:W-:Y:S01]  /*6030*/  UMOV UR32, 0x0 ;  /* 0x0000000000207882 */ /* 0x000fe20000000000 */
[----:B------:R-:W-:Y:S01]  /*6040*/  UMOV UR33, 0x10000000 ;  /* 0x1000000000217882 */ /* 0x000fe20000000000 */
[----:B------:R-:W-:-:S03]  /*6050*/  UMOV UR12, UR20 ;  /* 0x00000014000c7c82 */ /* 0x000fc60008000000 */
[----:B------:R-:W2:Y:S01]  /*6060*/  LDC.64 R22, c[0x0][0x3e0] ;  /* 0x0000f800ff167b82 */ /* 0x000ea20000000a00 */
[----:B------:R-:W-:Y:S01]  /*6070*/  UMOV UR13, UR21 ;  /* 0x00000015000d7c82 */ /* 0x000fe20008000000 */
[----:B------:R-:W-:Y:S02]  /*6080*/  UMOV UR14, UR22 ;  /* 0x00000016000e7c82 */ /* 0x000fe40008000000 */
[----:B------:R-:W-:-:S05]  /*6090*/  @P2 IMAD.U32 R10, RZ, RZ, UR4 ;  /* 0x00000004ff0a2e24 */ /* 0x000fca000f8e00ff */
[----:B------:R-:W-:Y:S01]  /*60a0*/  @P2 R2UR UR16, R10 ;  /* 0x000000000a1022ca */ /* 0x000fe200000e0000 */
[----:B------:R-:W-:Y:S02]  /*60b0*/  VIADD R10, R8, 0x1 ;  /* 0x00000001080a7836 */ /* 0x000fe40000000000 */
[----:B-1----:R-:W-:-:S03]  /*60c0*/  IMAD R8, R7, R16, R15 ;  /* 0x0000001007087224 */ /* 0x002fc600078e020f */
[----:B------:R-:W-:-:S07]  /*60d0*/  ISETP.NE.AND P2, PT, R10, UR15, PT ;  /* 0x0000000f0a007c0c */ /* 0x000fce000bf45270 */
[----:B------:R-:W-:Y:S02]  /*60e0*/  UIMAD.WIDE.U32 UR4, UR16, UR6, URZ ;  /* 0x00000006100472a5 */ /* 0x000fe4000f8e003f */
[----:B------:R-:W-:Y:S01]  /*60f0*/  UMOV UR17, UR16 ;  /* 0x0000001000117c82 */ /* 0x000fe20008000000 */
[----:B------:R-:W-:Y:S02]  /*6100*/  UIADD3 UR4, -UR16, URZ, URZ ;  /* 0x0000003f10047290 */ /* 0x000fe4000fffe13f */
[----:B------:R-:W-:Y:S01]  /*6110*/  @UP0 USHF.R.U32.HI UR17, URZ, UR7, UR5 ;  /* 0x000000073f110299 */ /* 0x000fe20008011605 */
[----:B------:R-:W-:Y:S01]  /*6120*/  @P2 IMAD.MOV R11, RZ, RZ, R9 ;  /* 0x000000ffff0b2224 */ /* 0x000fe200078e0209 */
[----:B------:R-:W-:Y:S01]  /*6130*/  UISETP.NE.AND UP0, UPT, UR23, 0x1, UPT ;  /* 0x000000011700788c */ /* 0x000fe2000bf05270 */
[----:B------:R-:W-:Y:S01]  /*6140*/  R2UR UR5, R20 ;  /* 0x00000000140572ca */ /* 0x000fe200000e0000 */
[----:B------:R-:W-:Y:S01]  /*6150*/  ULDC.64 UR6, c[0x0][0x3c8] ;  /* 0x0000f20000067ab9 */ /* 0x000fe20000000a00 */
[----:B------:R-:W-:Y:S01]  /*6160*/  IMAD R12, R12, UR4, R19 ;  /* 0x000000040c0c7c24 */ /* 0x000fe2000f8e0213 */
[----:B--2---:R-:W-:Y:S01]  /*6170*/  ISETP.NE.AND P3, PT, R11, R22, PT ;  /* 0x000000160b00720c */ /* 0x004fe20003f65270 */
[----:B------:R-:W-:Y:S01]  /*6180*/  IMAD R9, R9, UR7, R14 ;  /* 0x0000000709097c24 */ /* 0x000fe2000f8e020e */
[----:B------:R-:W-:Y:S01]  /*6190*/  UIADD3 UR4, UP1, UR30, 0xf0, URZ ;  /* 0x000000f01e047890 */ /* 0x000fe2000ff3e03f */
[----:B------:R-:W-:Y:S01]  /*61a0*/  IMAD R20, R3, 0x4000, R20 ;  /* 0x0000400003147824 */ /* 0x000fe200078e0214 */
[----:B------:R-:W-:Y:S01]  /*61b0*/  R2UR UR27, R12 ;  /* 0x000000000c1b72ca */ /* 0x000fe200000e0000 */
[----:B------:R-:W-:Y:S01]  /*61c0*/  IMAD.U32 R9, R8, 0x20, R9 ;  /* 0x0000002008097824 */ /* 0x000fe200078e0009 */
[----:B------:R-:W-:Y:S01]  /*61d0*/  UMOV UR30, UR17 ;  /* 0x00000011001e7c82 */ /* 0x000fe20008000000 */
[----:B------:R-:W-:Y:S01]  /*61e0*/  @UP0 ULDC UR10, c[0x0][0x39c] ;  /* 0x0000e700000a0ab9 */ /* 0x000fe20000000800 */
[----:B0-----:R-:W-:Y:S01]  /*61f0*/  IMAD R8, R6, R17, R13 ;  /* 0x0000001106087224 */ /* 0x001fe200078e020d */
[----:B------:R-:W-:Y:S01]  /*6200*/  UIMAD.WIDE.U32 UR10, UR17, UR10, URZ ;  /* 0x0000000a110a72a5 */ /* 0x000fe2000f8e003f */
[----:B------:R-:W-:Y:S01]  /*6210*/  R2UR UR19, R20 ;  /* 0x00000000141372ca */ /* 0x000fe200000e0000 */
[----:B------:R-:W-:Y:S01]  /*6220*/  @UP0 ULDC UR7, c[0x0][0x3a0] ;  /* 0x0000e80000070ab9 */ /* 0x000fe20000000800 */
[----:B------:R-:W-:Y:S01]  /*6230*/  IMAD.U32 R8, R8, 0x400, R9 ;  /* 0x0000040008087824 */ /* 0x000fe200078e0009 */
[----:B------:R-:W-:Y:S01]  /*6240*/  @UP0 USHF.R.U32.HI UR30, URZ, UR7, UR11 ;  /* 0x000000073f1e0299 */ /* 0x000fe2000801160b */
[----:B------:R-:W-:Y:S01]  /*6250*/  VIADD R12, R7, 0x1 ;  /* 0x00000001070c7836 */ /* 0x000fe20000000000 */
[----:B------:R-:W-:Y:S01]  /*6260*/  ULEA UR24, UR24, UR5, 0xd ;  /* 0x0000000518187291 */ /* 0x000fe2000f8e683f */
[----:B------:R-:W-:Y:S01]  /*6270*/  @P3 IMAD.MOV R12, RZ, RZ, R7 ;  /* 0x000000ffff0c3224 */ /* 0x000fe200078e0207 */
[----:B------:R-:W-:Y:S01]  /*6280*/  R2UR UR11, R8 ;  /* 0x00000000080b72ca */ /* 0x000fe200000e0000 */
[----:B------:R-:W-:Y:S01]  /*6290*/  UIADD3.X UR5, URZ, UR31, URZ, UP1, !UPT ;  /* 0x0000001f3f057290 */ /* 0x000fe20008ffe43f */
[----:B------:R-:W-:Y:S01]  /*62a0*/  R2UR UR10, R21 ;  /* 0x00000000150a72ca */ /* 0x000fe200000e0000 */
[----:B------:R-:W-:Y:S01]  /*62b0*/  UIADD3 UR7, -UR30, URZ, URZ ;  /* 0x0000003f1e077290 */ /* 0x000fe2000fffe13f */
[----:B------:R-:W-:Y:S01]  /*62c0*/  ISETP.NE.AND P4, PT, R12, R23, PT ;  /* 0x000000170c00720c */ /* 0x000fe20003f85270 */
[----:B------:R-:W-:Y:S01]  /*62d0*/  UIADD3 UR31, -UR17, URZ, URZ ;  /* 0x0000003f111f7290 */ /* 0x000fe2000fffe13f */
[----:B------:R-:W-:Y:S01]  /*62e0*/  VIADD R3, R3, 0x1 ;  /* 0x0000000103037836 */ /* 0x000fe20000000000 */
[----:B------:R-:W-:Y:S01]  /*62f0*/  UIMAD UR27, UR27, UR8, UR36 ;  /* 0x000000081b1b72a4 */ /* 0x000fe2000f8e0224 */
[----:B------:R-:W-:Y:S01]  /*6300*/  VIADD R13, R6, 0x1 ;  /* 0x00000001060d7836 */ /* 0x000fe20000000000 */
[----:B------:R-:W-:Y:S01]  /*6310*/  UIMAD UR7, UR23, UR7, UR17 ;  /* 0x00000007170772a4 */ /* 0x000fe2000f8e0211 */
[----:B------:R-:W-:Y:S01]  /*6320*/  SEL R9, R11, RZ, P3 ;  /* 0x000000ff0b097207 */ /* 0x000fe20001800000 */
[----:B------:R-:W-:Y:S01]  /*6330*/  UIMAD UR8, UR18, UR31, UR16 ;  /* 0x0000001f120872a4 */ /* 0x000fe2000f8e0210 */
[----:B------:R-:W-:Y:S01]  /*6340*/  R2UR UR18, R18 ;  /* 0x00000000121272ca */ /* 0x000fe200000e0000 */
[----:B------:R-:W-:Y:S01]  /*6350*/  UIMAD UR29, UR7, UR6, UR29 ;  /* 0x00000006071d72a4 */ /* 0x000fe2000f8e021d */
[----:B------:R-:W-:Y:S01]  /*6360*/  ISETP.NE.AND P5, PT, R3, 0x9, PT ;  /* 0x000000090300780c */ /* 0x000fe20003fa5270 */
[----:B------:R-:W-:Y:S01]  /*6370*/  UIMAD UR28, UR8, UR9, UR28 ;  /* 0x00000009081c72a4 */ /* 0x000fe2000f8e021c */
[----:B------:R-:W-:Y:S01]  /*6380*/  SEL R7, R12, RZ, P4 ;  /* 0x000000ff0c077207 */ /* 0x000fe20002000000 */
[----:B------:R-:W-:Y:S01]  /*6390*/  UPRMT UR6, UR11, 0x5410, URZ ;  /* 0x000054100b067896 */ /* 0x000fe2000800003f */
[----:B------:R-:W-:Y:S01]  /*63a0*/  SEL R8, RZ, 0x1, P5 ;  /* 0x00000001ff087807 */ /* 0x000fe20002800000 */
[----:B------:R-:W-:Y:S01]  /*63b0*/  UIADD3 UR16, UR19, 0x12000, URZ ;  /* 0x0001200013107890 */ /* 0x000fe2000fffe03f */
[----:B------:R-:W-:Y:S01]  /*63c0*/  @P4 IMAD.MOV R13, RZ, RZ, R6 ;  /* 0x000000ffff0d4224 */ /* 0x000fe200078e0206 */
[----:B------:R-:W-:Y:S01]  /*63d0*/  UIADD3 UR8, UR19, 0x14000, URZ ;  /* 0x0001400013087890 */ /* 0x000fe2000fffe03f */
[----:B------:R-:W-:Y:S01]  /*63e0*/  LOP3.LUT R5, R5, R8, RZ, 0x3c, !PT ;  /* 0x0000000805057212 */ /* 0x000fe200078e3cff */
[----:B------:R-:W-:Y:S01]  /*63f0*/  UMOV UR17, UR25 ;  /* 0x0000001900117c82 */ /* 0x000fe20008000000 */
[----:B------:R-:W-:Y:S01]  /*6400*/  UMOV UR19, UR26 ;  /* 0x0000001a00137c82 */ /* 0x000fe20008000000 */
[----:B------:R-:W-:Y:S01]  /*6410*/  UMOV UR9, UR25 ;  /* 0x0000001900097c82 */ /* 0x000fe20008000000 */
[----:B------:R0:W-:Y:S01]  /*6420*/  UTMALDG.5D.IM2COL [UR24], [UR4], UR6 ;  /* 0x00000018040073b4 */ /* 0x0001e20008060006 */
[----:B------:R-:W-:Y:S01]  /*6430*/  UMOV UR11, UR26 ;  /* 0x0000001a000b7c82 */ /* 0x000fe20008000000 */
[----:B------:R-:W-:Y:S01]  /*6440*/  SEL R8, R10, RZ, P2 ;  /* 0x000000ff0a087207 */ /* 0x000fe20001000000 */
[----:B------:R-:W-:Y:S01]  /*6450*/  IMAD.MOV.U32 R6, RZ, RZ, R13 ;  /* 0x000000ffff067224 */ /* 0x000fe200078e000d */
[----:B------:R-:W-:Y:S01]  /*6460*/  SEL R3, R3, RZ, P5 ;  /* 0x000000ff03037207 */ /* 0x000fe20002800000 */
[----:B------:R0:W-:Y:S01]  /*6470*/  UTMALDG.5D [UR16], [UR34], desc[UR32] ;  /* 0x00002010220075b4 */ /* 0x0001e20008021000 */
[----:B------:R0:W-:Y:S02]  /*6480*/  UTMALDG.5D [UR8], [UR34], desc[UR32] ;  /* 0x00002008220075b4 */ /* 0x0001e40008021000 */
[----:B0-----:R-:W-:Y:S05]  /*6490*/  @P6 BRA `(.L_x_151) ;  /* 0xfffffff800306947 */ /* 0x001fea000383ffff */
.L_x_147:
[----:B------:R-:W-:Y:S01]  /*64a0*/  ISETP.GE.U32.AND P2, PT, R4, 0x9, PT ;  /* 0x000000090400780c */ /* 0x000fe20003f46070 */
[----:B------:R-:W-:Y:S05]  /*64b0*/  WARPSYNC.ALL ;  /* 0x0000000000007948 */ /* 0x000fea0003800000 */
[----:B------:R-:W-:-:S07]  /*64c0*/  ELECT P1, URZ, PT ;  /* 0x00000000003f782f */ /* 0x000fce0003820000 */
[----:B------:R-:W-:-:S05]  /*64d0*/  @P2 IMAD.WIDE.U32 R6, R4, 0x38e38e39, RZ ;  /* 0x38e38e3904062825 */ /* 0x000fca00078e00ff */
[----:B-1---5:R-:W-:-:S04]  /*64e0*/  @P2 SHF.R.U32.HI R0, RZ, 0x1, R7 ;  /* 0x00000001ff002819 */ /* 0x022fc80000011607 */
[----:B------:R-:W-:-:S04]  /*64f0*/  @P2 LOP3.LUT R0, R0, 0x1, RZ, 0xc0, !PT ;  /* 0x0000000100002812 */ /* 0x000fc800078ec0ff */
[----:B------:R-:W-:Y:S01]  /*6500*/  @P2 ISETP.NE.U32.AND P0, PT, R0, 0x1, PT ;  /* 0x000000010000280c */ /* 0x000fe20003f05070 */
[----:B------:R-:W-:-:S12]  /*6510*/  @!P1 EXIT ;  /* 0x000000000000994d */ /* 0x000fd80003800000 */
[----:B------:R-:W-:Y:S01]  /*6520*/  LOP3.LUT R2, R2, 0x2, RZ, 0xfc, !PT ;  /* 0x0000000202027812 */ /* 0x000fe200078efcff */
[----:B------:R-:W-:Y:S01]  /*6530*/  IMAD.MOV.U32 R0, RZ, RZ, 0x1 ;  /* 0x00000001ff007424 */ /* 0x000fe200078e00ff */
[----:B------:R-:W-:Y:S02]  /*6540*/  @P2 ISETP.NE.U32.AND.EX P0, PT, RZ, RZ, PT, P0 ;  /* 0x000000ffff00220c */ /* 0x000fe40003f05100 */
[----:B------:R-:W-:Y:S02]  /*6550*/  ISETP.NE.AND P1, PT, R2, 0x3, PT ;  /* 0x000000030200780c */ /* 0x000fe40003f25270 */
[----:B------:R-:W-:-:S11]  /*6560*/  @P2 SEL R0, RZ, 0x1, !P0 ;  /* 0x00000001ff002807 */ /* 0x000fd60004000000 */
[----:B------:R-:W-:Y:S05]  /*6570*/  @!P1 BRA `(.L_x_152) ;  /* 0x0000000000049947 */ /* 0x000fea0003800000 */
[----:B------:R-:W-:Y:S01]  /*6580*/  BPT.TRAP 0x1 ;  /* 0x000000040000795c */ /* 0x000fe20000300000 */
.L_x_152:
[----:B------:R-:W0:Y:S01]  /*6590*/  S2R R5, SR_CgaCtaId ;  /* 0x0000000000057919 */ /* 0x000e220000008800 */
[----:B---3--:R-:W-:Y:S01]  /*65a0*/  IMAD.WIDE.U32 R2, R4, 0x38e38e39, RZ ;  /* 0x38e38e3904027825 */ /* 0x008fe200078e00ff */
[----:B------:R-:W-:-:S04]  /*65b0*/  MOV R2, 0x400 ;  /* 0x0000040000027802 */ /* 0x000fc80000000f00 */
[----:B------:R-:W-:-:S05]  /*65c0*/  SHF.R.U32.HI R3, RZ, 0x1, R3 ;  /* 0x00000001ff037819 */ /* 0x000fca0000011603 */
[----:B------:R-:W-:Y:S01]  /*65d0*/  IMAD R4, R3, -0x9, R4 ;  /* 0xfffffff703047824 */ /* 0x000fe200078e0204 */
[----:B0-----:R-:W-:Y:S02]  /*65e0*/  LEA R2, R5, R2, 0x18 ;  /* 0x0000000205027211 */ /* 0x001fe400078ec0ff */
[----:B------:R-:W-:-:S03]  /*65f0*/  SHF.L.U32 R5, R0, 0x1f, RZ ;  /* 0x0000001f00057819 */ /* 0x000fc600000006ff */
[----:B------:R-:W-:-:S04]  /*6600*/  VIADD R3, R2, 0x36048 ;  /* 0x0003604802037836 */ /* 0x000fc80000000000 */
[----:B------:R-:W-:-:S07]  /*6610*/  IMAD R2, R4, 0x8, R3 ;  /* 0x0000000804027824 */ /* 0x000fce00078e0203 */
.L_x_153:
[----:B0-----:R0:W1:Y:S02]  /*6620*/  SYNCS.PHASECHK.TRANS64.TRYWAIT P0, [R2+URZ], R5 ;  /* 0x00000005020075a7 */ /* 0x001064000800017f */
[----:B-1----:R-:W-:Y:S05]  /*6630*/  @!P0 NANOSLEEP.SYNCS 0x989680 ;  /* 0x009896800000895d */ /* 0x002fea0003900000 */
[----:B------:R-:W1:Y:S02]  /*6640*/  @!P0 SYNCS.PHASECHK.TRANS64 P0, [R2+URZ], R5 ;  /* 0x00000005020085a7 */ /* 0x000e64000800007f */
[----:B-1----:R-:W-:Y:S05]  /*6650*/  @!P0 BRA `(.L_x_153) ;  /* 0xfffffffc00f08947 */ /* 0x002fea000383ffff */
[----:B------:R-:W-:-:S05]  /*6660*/  VIADD R4, R4, 0x1 ;  /* 0x0000000104047836 */ /* 0x000fca0000000000 */
[----:B------:R-:W-:-:S04]  /*6670*/  ISETP.NE.AND P0, PT, R4, 0x9, PT ;  /* 0x000000090400780c */ /* 0x000fc80003f05270 */
[----:B0-----:R-:W-:Y:S02]  /*6680*/  SEL R5, RZ, 0x1, P0 ;  /* 0x00000001ff057807 */ /* 0x001fe40000000000 */
[----:B------:R-:W-:Y:S02]  /*6690*/  SEL R4, R4, RZ, P0 ;  /* 0x000000ff04047207 */ /* 0x000fe40000000000 */
[----:B------:R-:W-:-:S03]  /*66a0*/  LOP3.LUT R7, R0, R5, RZ, 0x3c, !PT ;  /* 0x0000000500077212 */ /* 0x000fc600078e3cff */
[----:B------:R-:W-:Y:S01]  /*66b0*/  IMAD R0, R4, 0x8, R3 ;  /* 0x0000000804007824 */ /* 0x000fe200078e0203 */
[----:B------:R-:W-:-:S07]  /*66c0*/  SHF.L.U32 R5, R7, 0x1f, RZ ;  /* 0x0000001f07057819 */ /* 0x000fce00000006ff */
.L_x_154:
        /* <DEDUP_REMOVED lines=11> */
.L_x_155:
        /* <DEDUP_REMOVED lines=11> */
.L_x_156:
        /* <DEDUP_REMOVED lines=11> */
.L_x_157:
        /* <DEDUP_REMOVED lines=11> */
.L_x_158:
        /* <DEDUP_REMOVED lines=11> */
.L_x_159:
        /* <DEDUP_REMOVED lines=11> */
.L_x_160:
        /* <DEDUP_REMOVED lines=11> */
.L_x_161:
[----:B0-----:R0:W1:Y:S02]  /*6ba0*/  SYNCS.PHASECHK.TRANS64.TRYWAIT P0, [R4+URZ], R3 ;  /* 0x00000003040075a7 */ /* 0x001064000800017f */
[----:B-1----:R-:W-:Y:S05]  /*6bb0*/  @!P0 NANOSLEEP.SYNCS 0x989680 ;  /* 0x009896800000895d */ /* 0x002fea0003900000 */
[----:B------:R-:W1:Y:S02]  /*6bc0*/  @!P0 SYNCS.PHASECHK.TRANS64 P0, [R4+URZ], R3 ;  /* 0x00000003040085a7 */ /* 0x000e64000800007f */
[----:B-1----:R-:W-:Y:S05]  /*6bd0*/  @P0 EXIT ;  /* 0x000000000000094d */ /* 0x002fea0003800000 */
[----:B------:R-:W-:Y:S05]  /*6be0*/  BRA `(.L_x_161) ;  /* 0xfffffffc00ec7947 */ /* 0x000fea000383ffff */
.L_x_162:
[----:B------:R-:W-:-:S00]  /*6bf0*/  BRA `(.L_x_162) ;  /* 0xfffffffc00fc7947 */ /* 0x000fc0000383ffff */
[----:B------:R-:W-:-:S00]  /*6c00*/  NOP ;  /* 0x0000000000007918 */ /* 0x000fc00000000000 */
[----:B------:R-:W-:-:S00]  /*6c10*/  NOP ;  /* 0x0000000000007918 */ /* 0x000fc00000000000 */
[----:B------:R-:W-:-:S00]  /*6c20*/  NOP ;  /* 0x0000000000007918 */ /* 0x000fc00000000000 */
[----:B------:R-:W-:-:S00]  /*6c30*/  NOP ;  /* 0x0000000000007918 */ /* 0x000fc00000000000 */
[----:B------:R-:W-:-:S00]  /*6c40*/  NOP ;  /* 0x0000000000007918 */ /* 0x000fc00000000000 */
[----:B------:R-:W-:-:S00]  /*6c50*/  NOP ;  /* 0x0000000000007918 */ /* 0x000fc00000000000 */
[----:B------:R-:W-:-:S00]  /*6c60*/  NOP ;  /* 0x0000000000007918 */ /* 0x000fc00000000000 */
[----:B------:R-:W-:-:S00]  /*6c70*/  NOP ;  /* 0x0000000000007918 */ /* 0x000fc00000000000 */
.L_x_163:


//--------------------- .nv.shared._ZN7cutlass13device_kernelINS_4conv6kernel13ConvUniversalINS1_16ConvProblemShapeILNS1_8OperatorE1ELi3EEENS1_10collective14CollectiveConvINS1_46MainloopSm90TmaGmmaWarpSpecializedImplicitGemmILS5_1ELi9ELi3EN4cute5tupleIJNSA_1CILi1EEESD_SD_EEENS1_36KernelImplicitTmaWarpSpecializedSm90ELi1EEENSB_IJNSC_ILi64EEENSC_ILi128EEENSB_IJSH_EEEEEENS_10bfloat16_tESL_NSA_8TiledMMAINSA_8MMA_AtomIJNSA_4SM904GMMA28MMA_64x128x16_F32BF16BF16_SSILNSP_5MajorE0ELSR_1ELNSP_7ScaleInE1ELSS_1EEEEEENSA_6LayoutISE_NSB_IJNSC_ILi0EEESW_SW_EEEEENSB_IJNSA_10UnderscoreESZ_SZ_EEEEENS7_6detail26Sm90ImplicitGemmTileTraitsINSA_20SM90_TMA_LOAD_IM2COLENSA_14ComposedLayoutINSA_7SwizzleILi3ELi4ELi3EEENSA_18smem_ptr_flag_bitsILi16EEENSV_INSB_IJNSB_IJNSC_ILi8EEES1A_EEENSB_IJSH_SD_EEENSB_IJSD_NSC_ILi9EEEEEEEEENSB_IJNSB_IJSH_NSC_ILi512EEEEEENSB_IJSD_SW_EEENSB_IJSW_NSC_ILi4096EEEEEEEEEEEEEvEENS13_INSA_13SM90_TMA_LOADENS15_IS17_S19_NSV_INSB_IJNSB_IJSH_NSC_ILi2EEEEEES1B_S1E_EEENSB_IJNSB_IJSD_S1J_EEES1H_NSB_IJSW_NSC_ILi8192EEEEEEEEEEEEEvEEEENS_8epilogue10collective6detail29Sm90TmaWarpSpecializedAdapterINS22_15DefaultEpilogueISL_NSB_IJNSB_IJllllEEESD_SW_EEES27_NS21_6thread17LinearCombinationISL_Li1EffLNS28_9ScaleType4KindE0ELNS_15FloatRoundStyleE2ESL_EENS_4gemm15EpilogueDefaultEEEEEvvEEEEvNT_6ParamsE --------------------------
	.section	.nv.shared._ZN7cutlass13device_kernelINS_4conv6kernel13ConvUniversalINS1_16ConvProblemShapeILNS1_8OperatorE1ELi3EEENS1_10collective14CollectiveConvINS1_46MainloopSm90TmaGmmaWarpSpecializedImplicitGemmILS5_1ELi9ELi3EN4cute5tupleIJNSA_1CILi1EEESD_SD_EEENS1_36KernelImplicitTmaWarpSpecializedSm90ELi1EEENSB_IJNSC_ILi64EEENSC_ILi128EEENSB_IJSH_EEEEEENS_10bfloat16_tESL_NSA_8TiledMMAINSA_8MMA_AtomIJNSA_4SM904GMMA28MMA_64x128x16_F32BF16BF16_SSILNSP_5MajorE0ELSR_1ELNSP_7ScaleInE1ELSS_1EEEEEENSA_6LayoutISE_NSB_IJNSC_ILi0EEESW_SW_EEEEENSB_IJNSA_10UnderscoreESZ_SZ_EEEEENS7_6detail26Sm90ImplicitGemmTileTraitsINSA_20SM90_TMA_LOAD_IM2COLENSA_14ComposedLayoutINSA_7SwizzleILi3ELi4ELi3EEENSA_18smem_ptr_flag_bitsILi16EEENSV_INSB_IJNSB_IJNSC_ILi8EEES1A_EEENSB_IJSH_SD_EEENSB_IJSD_NSC_ILi9EEEEEEEEENSB_IJNSB_IJSH_NSC_ILi512EEEEEENSB_IJSD_SW_EEENSB_IJSW_NSC_ILi4096EEEEEEEEEEEEEvEENS13_INSA_13SM90_TMA_LOADENS15_IS17_S19_NSV_INSB_IJNSB_IJSH_NSC_ILi2EEEEEES1B_S1E_EEENSB_IJNSB_IJSD_S1J_EEES1H_NSB_IJSW_NSC_ILi8192EEEEEEEEEEEEEvEEEENS_8epilogue10collective6detail29Sm90TmaWarpSpecializedAdapterINS22_15DefaultEpilogueISL_NSB_IJNSB_IJllllEEESD_SW_EEES27_NS21_6thread17LinearCombinationISL_Li1EffLNS28_9ScaleType4KindE0ELNS_15FloatRoundStyleE2ESL_EENS_4gemm15EpilogueDefaultEEEEEvvEEEEvNT_6ParamsE,"aw",@nobits
	.sectionflags	@""
	.align	16
	.zero		1024


//--------------------- .nv.shared.reserved.0     --------------------------
	.section	.nv.shared.reserved.0,"aw",@nobits
	.weak		__nv_reservedSMEM_offset_0_alias
	.size		__nv_reservedSMEM_offset_0_alias, 0, 0
	.other		__nv_reservedSMEM_offset_0_alias,@"STO_CUDA_RESERVED_SHARED STV_DEFAULT"
__nv_reservedSMEM_offset_0_alias:
	.zero		0


//--------------------- .nv.global                --------------------------
	.section	.nv.global,"aw",@nobits
.nv.global:
	.type		_ZN39_INTERNAL_60c5d544_4_k_cu_16e99420_26154cute1_E,@object
	.size		_ZN39_INTERNAL_60c5d544_4_k_cu_16e99420_26154cute1_E,(_ZN39_INTERNAL_60c5d544_4_k_cu_16e99420_26154cuda3std3__45__cpo6cbeginE - _ZN39_INTERNAL_60c5d544_4_k_cu_16e99420_26154cute1_E)
_ZN39_INTERNAL_60c5d544_4_k_cu_16e99420_26154cute1_E:
	.zero		1
	.type		_ZN39_INTERNAL_60c5d544_4_k_cu_16e99420_26154cuda3std3__45__cpo6cbeginE,@object
	.size		_ZN39_INTERNAL_60c5d544_4_k_cu_16e99420_26154cuda3std3__45__cpo6cbeginE,(_ZN39_INTERNAL_60c5d544_4_k_cu_16e99420_26154cuda3std3__48in_placeE - _ZN39_INTERNAL_60c5d544_4_k_cu_16e99420_26154cuda3std3__45__cpo6cbeginE)
_ZN39_INTERNAL_60c5d544_4_k_cu_16e99420_26154cuda3std3__45__cpo6cbeginE:
	.zero		1
	.type		_ZN39_INTERNAL_60c5d544_4_k_cu_16e99420_26154cuda3std3__48in_placeE,@object
	.size		_ZN39_INTERNAL_60c5d544_4_k_cu_16e99420_26154cuda3std3__48in_placeE,(_ZN39_INTERNAL_60c5d544_4_k_cu_16e99420_26154cuda3std6ranges3__45__cpo9iter_moveE - _ZN39_INTERNAL_60c5d544_4_k_cu_16e99420_26154cuda3std3__48in_placeE)
_ZN39_INTERNAL_60c5d544_4_k_cu_16e99420_26154cuda3std3__48in_placeE:
	.zero		1
	.type		_ZN39_INTERNAL_60c5d544_4_k_cu_16e99420_26154cuda3std6ranges3__45__cpo9iter_moveE,@object
	.size		_ZN39_INTERNAL_60c5d544_4_k_cu_16e99420_26154cuda3std6ranges3__45__cpo9iter_moveE,(_ZN39_INTERNAL_60c5d544_4_k_cu_16e99420_26154cuda3std3__45__cpo5beginE - _ZN39_INTERNAL_60c5d544_4_k_cu_16e99420_26154cuda3std6ranges3__45__cpo9iter_moveE)
_ZN39_INTERNAL_60c5d544_4_k_cu_16e99420_26154cuda3std6ranges3__45__cpo9iter_moveE:
	.zero		1
	.type		_ZN39_INTERNAL_60c5d544_4_k_cu_16e99420_26154cuda3std3__45__cpo5beginE,@object
	.size		_ZN39_INTERNAL_60c5d544_4_k_cu_16e99420_26154cuda3std3__45__cpo5beginE,(_ZN39_INTERNAL_60c5d544_4_k_cu_16e99420_26154cuda3std3__441_GLOBAL__N__60c5d544_4_k_cu_16e99420_26156ignoreE - _ZN39_INTERNAL_60c5d544_4_k_cu_16e99420_26154cuda3std3__45__cpo5beginE)
_ZN39_INTERNAL_60c5d544_4_k_cu_16e99420_26154cuda3std3__45__cpo5beginE:
	.zero		1
	.type		_ZN39_INTERNAL_60c5d544_4_k_cu_16e99420_26154cuda3std3__441_GLOBAL__N__60c5d544_4_k_cu_16e99420_26156ignoreE,@object
	.size		_ZN39_INTERNAL_60c5d544_4_k_cu_16e99420_26154cuda3std3__441_GLOBAL__N__60c5d544_4_k_cu_16e99420_26156ignoreE,(_ZN39_INTERNAL_60c5d544_4_k_cu_16e99420_26154cute7productE - _ZN39_INTERNAL_60c5d544_4_k_cu_16e99420_26154cuda3std3__441_GLOBAL__N__60c5d544_4_k_cu_16e99420_26156ignoreE)
_ZN39_INTERNAL_60c5d544_4_k_cu_16e99420_26154cuda3std3__441_GLOBAL__N__60c5d544_4_k_cu_16e99420_26156ignoreE:
	.zero		1
	.type		_ZN39_INTERNAL_60c5d544_4_k_cu_16e99420_26154cute7productE,@object
	.size		_ZN39_INTERNAL_60c5d544_4_k_cu_16e99420_26154cute7productE,(_ZN39_INTERNAL_60c5d544_4_k_cu_16e99420_26154cuda3std3__45__cpo3endE - _ZN39_INTERNAL_60c5d544_4_k_cu_16e99420_26154cute7productE)
_ZN39_INTERNAL_60c5d544_4_k_cu_16e99420_26154cute7productE:
	.zero		1
	.type		_ZN39_INTERNAL_60c5d544_4_k_cu_16e99420_26154cuda3std3__45__cpo3endE,@object
	.size		_ZN39_INTERNAL_60c5d544_4_k_cu_16e99420_26154cuda3std3__45__cpo3endE,(_ZN39_INTERNAL_60c5d544_4_k_cu_16e99420_26154cuda3std3__419piecewise_constructE - _ZN39_INTERNAL_60c5d544_4_k_cu_16e99420_26154cuda3std3__45__cpo3endE)
_ZN39_INTERNAL_60c5d544_4_k_cu_16e99420_26154cuda3std3__45__cpo3endE:
	.zero		1
	.type		_ZN39_INTERNAL_60c5d544_4_k_cu_16e99420_26154cuda3std3__419piecewise_constructE,@object
	.size		_ZN39_INTERNAL_60c5d544_4_k_cu_16e99420_26154cuda3std3__419piecewise_constructE,(_ZN39_INTERNAL_60c5d544_4_k_cu_16e99420_26154cuda3std3__45__cpo4cendE - _ZN39_INTERNAL_60c5d544_4_k_cu_16e99420_26154cuda3std3__419piecewise_constructE)
_ZN39_INTERNAL_60c5d544_4_k_cu_16e99420_26154cuda3std3__419piecewise_constructE:
	.zero		1
	.type		_ZN39_INTERNAL_60c5d544_4_k_cu_16e99420_26154cuda3std3__45__cpo4cendE,@object
	.size		_ZN39_INTERNAL_60c5d544_4_k_cu_16e99420_26154cuda3std3__45__cpo4cendE,(_ZN39_INTERNAL_60c5d544_4_k_cu_16e99420_26154cuda3std6ranges3__45__cpo4swapE - _ZN39_INTERNAL_60c5d544_4_k_cu_16e99420_26154cuda3std3__45__cpo4cendE)
_ZN39_INTERNAL_60c5d544_4_k_cu_16e99420_26154cuda3std3__45__cpo4cendE:
	.zero		1
	.type		_ZN39_INTERNAL_60c5d544_4_k_cu_16e99420_26154cuda3std6ranges3__45__cpo4swapE,@object
	.size		_ZN39_INTERNAL_60c5d544_4_k_cu_16e99420_26154cuda3std6ranges3__45__cpo4swapE,(.L_7 - _ZN39_INTERNAL_60c5d544_4_k_cu_16e99420_26154cuda3std6ranges3__45__cpo4swapE)
_ZN39_INTERNAL_60c5d544_4_k_cu_16e99420_26154cuda3std6ranges3__45__cpo4swapE:
	.zero		1
.L_7:


//--------------------- .nv.constant0._ZN7cutlass13device_kernelINS_4conv6kernel13ConvUniversalINS1_16ConvProblemShapeILNS1_8OperatorE1ELi3EEENS1_10collective14CollectiveConvINS1_46MainloopSm90TmaGmmaWarpSpecializedImplicitGemmILS5_1ELi9ELi3EN4cute5tupleIJNSA_1CILi1EEESD_SD_EEENS1_36KernelImplicitTmaWarpSpecializedSm90ELi1EEENSB_IJNSC_ILi64EEENSC_ILi128EEENSB_IJSH_EEEEEENS_10bfloat16_tESL_NSA_8TiledMMAINSA_8MMA_AtomIJNSA_4SM904GMMA28MMA_64x128x16_F32BF16BF16_SSILNSP_5MajorE0ELSR_1ELNSP_7ScaleInE1ELSS_1EEEEEENSA_6LayoutISE_NSB_IJNSC_ILi0EEESW_SW_EEEEENSB_IJNSA_10UnderscoreESZ_SZ_EEEEENS7_6detail26Sm90ImplicitGemmTileTraitsINSA_20SM90_TMA_LOAD_IM2COLENSA_14ComposedLayoutINSA_7SwizzleILi3ELi4ELi3EEENSA_18smem_ptr_flag_bitsILi16EEENSV_INSB_IJNSB_IJNSC_ILi8EEES1A_EEENSB_IJSH_SD_EEENSB_IJSD_NSC_ILi9EEEEEEEEENSB_IJNSB_IJSH_NSC_ILi512EEEEEENSB_IJSD_SW_EEENSB_IJSW_NSC_ILi4096EEEEEEEEEEEEEvEENS13_INSA_13SM90_TMA_LOADENS15_IS17_S19_NSV_INSB_IJNSB_IJSH_NSC_ILi2EEEEEES1B_S1E_EEENSB_IJNSB_IJSD_S1J_EEES1H_NSB_IJSW_NSC_ILi8192EEEEEEEEEEEEEvEEEENS_8epilogue10collective6detail29Sm90TmaWarpSpecializedAdapterINS22_15DefaultEpilogueISL_NSB_IJNSB_IJllllEEESD_SW_EEES27_NS21_6thread17LinearCombinationISL_Li1EffLNS28_9ScaleType4KindE0ELNS_15FloatRoundStyleE2ESL_EENS_4gemm15EpilogueDefaultEEEEEvvEEEEvNT_6ParamsE --------------------------
	.section	.nv.constant0._ZN7cutlass13device_kernelINS_4conv6kernel13ConvUniversalINS1_16ConvProblemShapeILNS1_8OperatorE1ELi3EEENS1_10collective14CollectiveConvINS1_46MainloopSm90TmaGmmaWarpSpecializedImplicitGemmILS5_1ELi9ELi3EN4cute5tupleIJNSA_1CILi1EEESD_SD_EEENS1_36KernelImplicitTmaWarpSpecializedSm90ELi1EEENSB_IJNSC_ILi64EEENSC_ILi128EEENSB_IJSH_EEEEEENS_10bfloat16_tESL_NSA_8TiledMMAINSA_8MMA_AtomIJNSA_4SM904GMMA28MMA_64x128x16_F32BF16BF16_SSILNSP_5MajorE0ELSR_1ELNSP_7ScaleInE1ELSS_1EEEEEENSA_6LayoutISE_NSB_IJNSC_ILi0EEESW_SW_EEEEENSB_IJNSA_10UnderscoreESZ_SZ_EEEEENS7_6detail26Sm90ImplicitGemmTileTraitsINSA_20SM90_TMA_LOAD_IM2COLENSA_14ComposedLayoutINSA_7SwizzleILi3ELi4ELi3EEENSA_18smem_ptr_flag_bitsILi16EEENSV_INSB_IJNSB_IJNSC_ILi8EEES1A_EEENSB_IJSH_SD_EEENSB_IJSD_NSC_ILi9EEEEEEEEENSB_IJNSB_IJSH_NSC_ILi512EEEEEENSB_IJSD_SW_EEENSB_IJSW_NSC_ILi4096EEEEEEEEEEEEEvEENS13_INSA_13SM90_TMA_LOADENS15_IS17_S19_NSV_INSB_IJNSB_IJSH_NSC_ILi2EEEEEES1B_S1E_EEENSB_IJNSB_IJSD_S1J_EEES1H_NSB_IJSW_NSC_ILi8192EEEEEEEEEEEEEvEEEENS_8epilogue10collective6detail29Sm90TmaWarpSpecializedAdapterINS22_15DefaultEpilogueISL_NSB_IJNSB_IJllllEEESD_SW_EEES27_NS21_6thread17LinearCombinationISL_Li1EffLNS28_9ScaleType4KindE0ELNS_15FloatRoundStyleE2ESL_EENS_4gemm15EpilogueDefaultEEEEEvvEEEEvNT_6ParamsE,"a",@progbits
	.sectionflags	@""
	.align	4
.nv.constant0._ZN7cutlass13device_kernelINS_4conv6kernel13ConvUniversalINS1_16ConvProblemShapeILNS1_8OperatorE1ELi3EEENS1_10collective14CollectiveConvINS1_46MainloopSm90TmaGmmaWarpSpecializedImplicitGemmILS5_1ELi9ELi3EN4cute5tupleIJNSA_1CILi1EEESD_SD_EEENS1_36KernelImplicitTmaWarpSpecializedSm90ELi1EEENSB_IJNSC_ILi64EEENSC_ILi128EEENSB_IJSH_EEEEEENS_10bfloat16_tESL_NSA_8TiledMMAINSA_8MMA_AtomIJNSA_4SM904GMMA28MMA_64x128x16_F32BF16BF16_SSILNSP_5MajorE0ELSR_1ELNSP_7ScaleInE1ELSS_1EEEEEENSA_6LayoutISE_NSB_IJNSC_ILi0EEESW_SW_EEEEENSB_IJNSA_10UnderscoreESZ_SZ_EEEEENS7_6detail26Sm90ImplicitGemmTileTraitsINSA_20SM90_TMA_LOAD_IM2COLENSA_14ComposedLayoutINSA_7SwizzleILi3ELi4ELi3EEENSA_18smem_ptr_flag_bitsILi16EEENSV_INSB_IJNSB_IJNSC_ILi8EEES1A_EEENSB_IJSH_SD_EEENSB_IJSD_NSC_ILi9EEEEEEEEENSB_IJNSB_IJSH_NSC_ILi512EEEEEENSB_IJSD_SW_EEENSB_IJSW_NSC_ILi4096EEEEEEEEEEEEEvEENS13_INSA_13SM90_TMA_LOADENS15_IS17_S19_NSV_INSB_IJNSB_IJSH_NSC_ILi2EEEEEES1B_S1E_EEENSB_IJNSB_IJSD_S1J_EEES1H_NSB_IJSW_NSC_ILi8192EEEEEEEEEEEEEvEEEENS_8epilogue10collective6detail29Sm90TmaWarpSpecializedAdapterINS22_15DefaultEpilogueISL_NSB_IJNSB_IJllllEEESD_SW_EEES27_NS21_6thread17LinearCombinationISL_Li1EffLNS28_9ScaleType4KindE0ELNS_15FloatRoundStyleE2ESL_EENS_4gemm15EpilogueDefaultEEEEEvvEEEEvNT_6ParamsE:
	.zero		1664


//--------------------- SYMBOLS --------------------------

	.type		.nv.reservedSmem.offset0,@object
	.size		.nv.reservedSmem.offset0,0x4
